//
// Generated by NVIDIA NVVM Compiler
//
// Compiler Build ID: CL-36424714
// Cuda compilation tools, release 13.0, V13.0.88
// Based on NVVM 20.0.0
//

.version 9.0
.target sm_100
.address_size 64

	// .globl	_Z11kernel_dPdtPfS_S_S_S_S_iiff
.const .align 4 .b8 fdtd_coeff[16] = {0, 32, 153, 63, 85, 85, 163, 61, 205, 204, 28, 60, 110, 219, 54, 58};

.visible .entry _Z11kernel_dPdtPfS_S_S_S_S_iiff(
	.param .u64 .ptr .align 1 _Z11kernel_dPdtPfS_S_S_S_S_iiff_param_0,
	.param .u64 .ptr .align 1 _Z11kernel_dPdtPfS_S_S_S_S_iiff_param_1,
	.param .u64 .ptr .align 1 _Z11kernel_dPdtPfS_S_S_S_S_iiff_param_2,
	.param .u64 .ptr .align 1 _Z11kernel_dPdtPfS_S_S_S_S_iiff_param_3,
	.param .u64 .ptr .align 1 _Z11kernel_dPdtPfS_S_S_S_S_iiff_param_4,
	.param .u64 .ptr .align 1 _Z11kernel_dPdtPfS_S_S_S_S_iiff_param_5,
	.param .u32 _Z11kernel_dPdtPfS_S_S_S_S_iiff_param_6,
	.param .u32 _Z11kernel_dPdtPfS_S_S_S_S_iiff_param_7,
	.param .f32 _Z11kernel_dPdtPfS_S_S_S_S_iiff_param_8,
	.param .f32 _Z11kernel_dPdtPfS_S_S_S_S_iiff_param_9
)
{
	.reg .pred 	%p<8>;
	.reg .b32 	%r<25>;
	.reg .b32 	%f<50>;
	.reg .b64 	%rd<31>;

	ld.param.u64 	%rd2, [_Z11kernel_dPdtPfS_S_S_S_S_iiff_param_2];
	ld.param.u64 	%rd4, [_Z11kernel_dPdtPfS_S_S_S_S_iiff_param_4];
	ld.param.u64 	%rd5, [_Z11kernel_dPdtPfS_S_S_S_S_iiff_param_5];
	ld.param.u32 	%r3, [_Z11kernel_dPdtPfS_S_S_S_S_iiff_param_6];
	ld.param.u32 	%r4, [_Z11kernel_dPdtPfS_S_S_S_S_iiff_param_7];
	ld.param.f32 	%f1, [_Z11kernel_dPdtPfS_S_S_S_S_iiff_param_8];
	ld.param.f32 	%f2, [_Z11kernel_dPdtPfS_S_S_S_S_iiff_param_9];
	mov.u32 	%r6, %tid.x;
	mov.u32 	%r7, %ntid.x;
	mov.u32 	%r8, %ctaid.x;
	mad.lo.s32 	%r9, %r7, %r8, %r6;
	mov.u32 	%r11, %tid.y;
	mov.u32 	%r12, %ntid.y;
	mov.u32 	%r13, %ctaid.y;
	mad.lo.s32 	%r14, %r12, %r13, %r11;
	mad.lo.s32 	%r1, %r3, %r14, %r9;
	setp.lt.s32 	%p1, %r9, 4;
	add.s32 	%r16, %r3, -3;
	setp.ge.s32 	%p2, %r9, %r16;
	or.pred  	%p3, %p1, %p2;
	setp.lt.u32 	%p4, %r14, 4;
	or.pred  	%p5, %p4, %p3;
	add.s32 	%r17, %r4, -3;
	setp.ge.s32 	%p6, %r14, %r17;
	or.pred  	%p7, %p5, %p6;
	@%p7 bra 	$L__BB0_2;
	ld.param.u64 	%rd30, [_Z11kernel_dPdtPfS_S_S_S_S_iiff_param_3];
	ld.param.u64 	%rd29, [_Z11kernel_dPdtPfS_S_S_S_S_iiff_param_0];
	cvta.to.global.u64 	%rd6, %rd4;
	cvta.to.global.u64 	%rd7, %rd5;
	cvta.to.global.u64 	%rd8, %rd2;
	cvta.to.global.u64 	%rd9, %rd30;
	cvta.to.global.u64 	%rd10, %rd29;
	mul.wide.s32 	%rd11, %r1, 4;
	add.s64 	%rd12, %rd6, %rd11;
	ld.global.f32 	%f3, [%rd12];
	mul.f32 	%f4, %f3, %f2;
	mul.f32 	%f5, %f3, %f4;
	add.s64 	%rd13, %rd7, %rd11;
	ld.global.f32 	%f6, [%rd13];
	mul.f32 	%f7, %f6, %f5;
	ld.const.f32 	%f8, [fdtd_coeff];
	add.s64 	%rd14, %rd8, %rd11;
	ld.global.f32 	%f9, [%rd14];
	ld.global.f32 	%f10, [%rd14+-4];
	sub.f32 	%f11, %f9, %f10;
	add.s64 	%rd15, %rd9, %rd11;
	ld.global.f32 	%f12, [%rd15];
	add.f32 	%f13, %f11, %f12;
	sub.s32 	%r18, %r1, %r3;
	mul.wide.s32 	%rd16, %r18, 4;
	add.s64 	%rd17, %rd9, %rd16;
	ld.global.f32 	%f14, [%rd17];
	sub.f32 	%f15, %f13, %f14;
	mul.f32 	%f16, %f8, %f15;
	ld.const.f32 	%f17, [fdtd_coeff+4];
	ld.global.f32 	%f18, [%rd14+4];
	ld.global.f32 	%f19, [%rd14+-8];
	sub.f32 	%f20, %f18, %f19;
	mul.wide.s32 	%rd18, %r3, 4;
	add.s64 	%rd19, %rd15, %rd18;
	ld.global.f32 	%f21, [%rd19];
	add.f32 	%f22, %f20, %f21;
	shl.b32 	%r19, %r3, 1;
	sub.s32 	%r20, %r1, %r19;
	mul.wide.s32 	%rd20, %r20, 4;
	add.s64 	%rd21, %rd9, %rd20;
	ld.global.f32 	%f23, [%rd21];
	sub.f32 	%f24, %f22, %f23;
	mul.f32 	%f25, %f17, %f24;
	sub.f32 	%f26, %f16, %f25;
	ld.const.f32 	%f27, [fdtd_coeff+8];
	ld.global.f32 	%f28, [%rd14+8];
	ld.global.f32 	%f29, [%rd14+-12];
	sub.f32 	%f30, %f28, %f29;
	add.s32 	%r21, %r1, %r19;
	add.s64 	%rd22, %rd19, %rd18;
	ld.global.f32 	%f31, [%rd22];
	add.f32 	%f32, %f30, %f31;
	mad.lo.s32 	%r22, %r3, -5, %r21;
	mul.wide.s32 	%rd23, %r22, 4;
	add.s64 	%rd24, %rd9, %rd23;
	ld.global.f32 	%f33, [%rd24];
	sub.f32 	%f34, %f32, %f33;
	fma.rn.f32 	%f35, %f27, %f34, %f26;
	ld.const.f32 	%f36, [fdtd_coeff+12];
	ld.global.f32 	%f37, [%rd14+12];
	ld.global.f32 	%f38, [%rd14+-16];
	sub.f32 	%f39, %f37, %f38;
	add.s64 	%rd25, %rd22, %rd18;
	ld.global.f32 	%f40, [%rd25];
	add.f32 	%f41, %f39, %f40;
	shl.b32 	%r23, %r3, 2;
	sub.s32 	%r24, %r1, %r23;
	mul.wide.s32 	%rd26, %r24, 4;
	add.s64 	%rd27, %rd9, %rd26;
	ld.global.f32 	%f42, [%rd27];
	sub.f32 	%f43, %f41, %f42;
	mul.f32 	%f44, %f36, %f43;
	sub.f32 	%f45, %f35, %f44;
	mul.f32 	%f46, %f7, %f45;
	div.rn.f32 	%f47, %f46, %f1;
	add.s64 	%rd28, %rd10, %rd11;
	ld.global.f32 	%f48, [%rd28];
	sub.f32 	%f49, %f48, %f47;
	st.global.f32 	[%rd28], %f49;
$L__BB0_2:
	ret;

}
	// .globl	_Z11kernel_dVdtPfS_S_S_iifff
.visible .entry _Z11kernel_dVdtPfS_S_S_iifff(
	.param .u64 .ptr .align 1 _Z11kernel_dVdtPfS_S_S_iifff_param_0,
	.param .u64 .ptr .align 1 _Z11kernel_dVdtPfS_S_S_iifff_param_1,
	.param .u64 .ptr .align 1 _Z11kernel_dVdtPfS_S_S_iifff_param_2,
	.param .u64 .ptr .align 1 _Z11kernel_dVdtPfS_S_S_iifff_param_3,
	.param .u32 _Z11kernel_dVdtPfS_S_S_iifff_param_4,
	.param .u32 _Z11kernel_dVdtPfS_S_S_iifff_param_5,
	.param .f32 _Z11kernel_dVdtPfS_S_S_iifff_param_6,
	.param .f32 _Z11kernel_dVdtPfS_S_S_iifff_param_7,
	.param .f32 _Z11kernel_dVdtPfS_S_S_iifff_param_8
)
{
	.reg .pred 	%p<11>;
	.reg .b32 	%r<23>;
	.reg .b32 	%f<58>;
	.reg .b64 	%rd<29>;
	.reg .b64 	%fd<23>;

	ld.param.u64 	%rd6, [_Z11kernel_dVdtPfS_S_S_iifff_param_0];
	ld.param.u64 	%rd4, [_Z11kernel_dVdtPfS_S_S_iifff_param_1];
	ld.param.u64 	%rd5, [_Z11kernel_dVdtPfS_S_S_iifff_param_2];
	ld.param.u64 	%rd7, [_Z11kernel_dVdtPfS_S_S_iifff_param_3];
	ld.param.u32 	%r6, [_Z11kernel_dVdtPfS_S_S_iifff_param_4];
	ld.param.u32 	%r5, [_Z11kernel_dVdtPfS_S_S_iifff_param_5];
	ld.param.f32 	%f1, [_Z11kernel_dVdtPfS_S_S_iifff_param_6];
	ld.param.f32 	%f2, [_Z11kernel_dVdtPfS_S_S_iifff_param_7];
	ld.param.f32 	%f3, [_Z11kernel_dVdtPfS_S_S_iifff_param_8];
	cvta.to.global.u64 	%rd1, %rd6;
	cvta.to.global.u64 	%rd2, %rd7;
	mov.u32 	%r7, %tid.x;
	mov.u32 	%r8, %ntid.x;
	mov.u32 	%r9, %ctaid.x;
	mad.lo.s32 	%r10, %r8, %r9, %r7;
	mov.u32 	%r11, %tid.y;
	mov.u32 	%r12, %ntid.y;
	mov.u32 	%r13, %ctaid.y;
	mad.lo.s32 	%r2, %r12, %r13, %r11;
	mad.lo.s32 	%r3, %r6, %r2, %r10;
	setp.lt.s32 	%p1, %r10, 3;
	add.s32 	%r14, %r6, -4;
	setp.ge.s32 	%p2, %r10, %r14;
	setp.ge.s32 	%p3, %r2, %r5;
	or.pred  	%p4, %p2, %p3;
	mul.wide.s32 	%rd8, %r3, 4;
	add.s64 	%rd3, %rd1, %rd8;
	or.pred  	%p5, %p4, %p1;
	@%p5 bra 	$L__BB1_2;
	cvta.to.global.u64 	%rd9, %rd4;
	add.s64 	%rd11, %rd2, %rd8;
	ld.global.f32 	%f4, [%rd11];
	ld.global.f32 	%f5, [%rd11+4];
	add.f32 	%f6, %f4, %f5;
	cvt.f64.f32 	%fd1, %f6;
	mov.f64 	%fd2, 0dC000000000000000;
	div.rn.f64 	%fd3, %fd2, %fd1;
	cvt.f64.f32 	%fd4, %f3;
	mul.f64 	%fd5, %fd3, %fd4;
	ld.const.f32 	%f7, [fdtd_coeff];
	ld.global.f32 	%f8, [%rd3+4];
	ld.global.f32 	%f9, [%rd3];
	sub.f32 	%f10, %f8, %f9;
	mul.f32 	%f11, %f7, %f10;
	ld.const.f32 	%f12, [fdtd_coeff+4];
	ld.global.f32 	%f13, [%rd3+8];
	ld.global.f32 	%f14, [%rd3+-4];
	sub.f32 	%f15, %f13, %f14;
	mul.f32 	%f16, %f12, %f15;
	sub.f32 	%f17, %f11, %f16;
	ld.const.f32 	%f18, [fdtd_coeff+8];
	ld.global.f32 	%f19, [%rd3+12];
	ld.global.f32 	%f20, [%rd3+-8];
	sub.f32 	%f21, %f19, %f20;
	fma.rn.f32 	%f22, %f18, %f21, %f17;
	ld.const.f32 	%f23, [fdtd_coeff+12];
	ld.global.f32 	%f24, [%rd3+16];
	ld.global.f32 	%f25, [%rd3+-12];
	sub.f32 	%f26, %f24, %f25;
	mul.f32 	%f27, %f23, %f26;
	sub.f32 	%f28, %f22, %f27;
	cvt.f64.f32 	%fd6, %f28;
	mul.f64 	%fd7, %fd5, %fd6;
	cvt.f64.f32 	%fd8, %f1;
	div.rn.f64 	%fd9, %fd7, %fd8;
	add.s64 	%rd12, %rd9, %rd8;
	ld.global.f32 	%f29, [%rd12];
	cvt.f64.f32 	%fd10, %f29;
	add.f64 	%fd11, %fd10, %fd9;
	cvt.rn.f32.f64 	%f30, %fd11;
	st.global.f32 	[%rd12], %f30;
$L__BB1_2:
	setp.lt.u32 	%p6, %r2, 3;
	add.s32 	%r15, %r5, -4;
	setp.ge.s32 	%p7, %r2, %r15;
	setp.ge.s32 	%p8, %r10, %r6;
	or.pred  	%p9, %p7, %p8;
	or.pred  	%p10, %p9, %p6;
	@%p10 bra 	$L__BB1_4;
	add.s64 	%rd14, %rd2, %rd8;
	ld.global.f32 	%f31, [%rd14];
	add.s32 	%r16, %r3, %r6;
	mul.wide.s32 	%rd15, %r6, 4;
	add.s64 	%rd16, %rd14, %rd15;
	ld.global.f32 	%f32, [%rd16];
	add.f32 	%f33, %f31, %f32;
	cvt.f64.f32 	%fd12, %f33;
	mov.f64 	%fd13, 0dC000000000000000;
	div.rn.f64 	%fd14, %fd13, %fd12;
	cvt.f64.f32 	%fd15, %f3;
	mul.f64 	%fd16, %fd14, %fd15;
	ld.const.f32 	%f34, [fdtd_coeff];
	add.s64 	%rd17, %rd3, %rd15;
	ld.global.f32 	%f35, [%rd17];
	ld.global.f32 	%f36, [%rd3];
	sub.f32 	%f37, %f35, %f36;
	mul.f32 	%f38, %f34, %f37;
	ld.const.f32 	%f39, [fdtd_coeff+4];
	shl.b32 	%r17, %r6, 1;
	add.s64 	%rd18, %rd17, %rd15;
	ld.global.f32 	%f40, [%rd18];
	sub.s32 	%r18, %r3, %r6;
	mul.wide.s32 	%rd19, %r18, 4;
	add.s64 	%rd20, %rd1, %rd19;
	ld.global.f32 	%f41, [%rd20];
	sub.f32 	%f42, %f40, %f41;
	mul.f32 	%f43, %f39, %f42;
	sub.f32 	%f44, %f38, %f43;
	ld.const.f32 	%f45, [fdtd_coeff+8];
	add.s32 	%r19, %r16, %r17;
	add.s64 	%rd21, %rd18, %rd15;
	ld.global.f32 	%f46, [%rd21];
	sub.s32 	%r20, %r3, %r17;
	mul.wide.s32 	%rd22, %r20, 4;
	add.s64 	%rd23, %rd1, %rd22;
	ld.global.f32 	%f47, [%rd23];
	sub.f32 	%f48, %f46, %f47;
	fma.rn.f32 	%f49, %f45, %f48, %f44;
	ld.const.f32 	%f50, [fdtd_coeff+12];
	add.s32 	%r21, %r19, %r6;
	add.s64 	%rd24, %rd21, %rd15;
	ld.global.f32 	%f51, [%rd24];
	mad.lo.s32 	%r22, %r6, -7, %r21;
	mul.wide.s32 	%rd25, %r22, 4;
	add.s64 	%rd26, %rd1, %rd25;
	ld.global.f32 	%f52, [%rd26];
	sub.f32 	%f53, %f51, %f52;
	mul.f32 	%f54, %f50, %f53;
	sub.f32 	%f55, %f49, %f54;
	cvt.f64.f32 	%fd17, %f55;
	mul.f64 	%fd18, %fd16, %fd17;
	cvt.f64.f32 	%fd19, %f2;
	div.rn.f64 	%fd20, %fd18, %fd19;
	cvta.to.global.u64 	%rd27, %rd5;
	add.s64 	%rd28, %rd27, %rd8;
	ld.global.f32 	%f56, [%rd28];
	cvt.f64.f32 	%fd21, %f56;
	add.f64 	%fd22, %fd21, %fd20;
	cvt.rn.f32.f64 	%f57, %fd22;
	st.global.f32 	[%rd28], %f57;
$L__BB1_4:
	ret;

}
	// .globl	_Z17kernel_add_sourcePfS_iiii
.visible .entry _Z17kernel_add_sourcePfS_iiii(
	.param .u64 .ptr .align 1 _Z17kernel_add_sourcePfS_iiii_param_0,
	.param .u64 .ptr .align 1 _Z17kernel_add_sourcePfS_iiii_param_1,
	.param .u32 _Z17kernel_add_sourcePfS_iiii_param_2,
	.param .u32 _Z17kernel_add_sourcePfS_iiii_param_3,
	.param .u32 _Z17kernel_add_sourcePfS_iiii_param_4,
	.param .u32 _Z17kernel_add_sourcePfS_iiii_param_5
)
{
	.reg .b32 	%r<5>;
	.reg .b32 	%f<3>;
	.reg .b64 	%rd<5>;

	ld.param.u64 	%rd1, [_Z17kernel_add_sourcePfS_iiii_param_0];
	ld.param.u32 	%r1, [_Z17kernel_add_sourcePfS_iiii_param_3];
	ld.param.u32 	%r2, [_Z17kernel_add_sourcePfS_iiii_param_4];
	ld.param.u32 	%r3, [_Z17kernel_add_sourcePfS_iiii_param_5];
	cvta.to.global.u64 	%rd2, %rd1;
	mad.lo.s32 	%r4, %r3, %r2, %r1;
	mul.wide.s32 	%rd3, %r4, 4;
	add.s64 	%rd4, %rd2, %rd3;
	ld.global.f32 	%f1, [%rd4];
	add.f32 	%f2, %f1, 0f3F800000;
	st.global.f32 	[%rd4], %f2;
	ret;

}


// ===== COMPILED SASS (sm_100) =====

	.target	sm_100

	.elftype	@"ET_EXEC"


//--------------------- .note.nv.tkinfo           --------------------------
	.section	.note.nv.tkinfo,"",@"SHT_NOTE"
	.sectionflags	@"SHF_NOTE_NV_TKINFO"
	.tkinfo
        /*0018*/ 	.word	0x00000002
        /*0030*/ 	.string	""
        /*0030*/ 	.string	"ptxas"
        /*0030*/ 	.string	"Cuda compilation tools, release 13.0, V13.0.88"
        /*0030*/ 	.string	"Build cuda_13.0.r13.0/compiler.36424714_0"
        /*0030*/ 	.string	"-arch sm_100 -m 64 "



//--------------------- .note.nv.cuinfo           --------------------------
	.section	.note.nv.cuinfo,"",@"SHT_NOTE"
	.sectionflags	@"SHF_NOTE_NV_CUINFO"
        /*0018*/ 	.short	0x0002
        /*001a*/ 	.short	0x0064
        /*001c*/ 	.short	0x0082
	.zero		2


//--------------------- .nv.info                  --------------------------
	.section	.nv.info,"",@"SHT_CUDA_INFO"
	.align	4


	//----- nvinfo : EIATTR_REGCOUNT
	.align		4
        /*0000*/ 	.byte	0x04, 0x2f
        /*0002*/ 	.short	(.L_2 - .L_1)
	.align		4
.L_1:
        /*0004*/ 	.word	index@(_Z11kernel_dPdtPfS_S_S_S_S_iiff)
        /*0008*/ 	.word	0x00000020


	//----- nvinfo : EIATTR_FRAME_SIZE
	.align		4
.L_2:
        /*000c*/ 	.byte	0x04, 0x11
        /*000e*/ 	.short	(.L_4 - .L_3)
	.align		4
.L_3:
        /*0010*/ 	.word	index@($__internal_1_$__cuda_sm3x_div_rn_noftz_f32_slowpath)
        /*0014*/ 	.word	0x00000000


	//----- nvinfo : EIATTR_FRAME_SIZE
	.align		4
.L_4:
        /*0018*/ 	.byte	0x04, 0x11
        /*001a*/ 	.short	(.L_6 - .L_5)
	.align		4
.L_5:
        /*001c*/ 	.word	index@(_Z11kernel_dPdtPfS_S_S_S_S_iiff)
        /*0020*/ 	.word	0x00000000


	//----- nvinfo : EIATTR_REGCOUNT
	.align		4
.L_6:
        /*0024*/ 	.byte	0x04, 0x2f
        /*0026*/ 	.short	(.L_8 - .L_7)
	.align		4
.L_7:
        /*0028*/ 	.word	index@(_Z11kernel_dVdtPfS_S_S_iifff)
        /*002c*/ 	.word	0x0000001c


	//----- nvinfo : EIATTR_FRAME_SIZE
	.align		4
.L_8:
        /*0030*/ 	.byte	0x04, 0x11
        /*0032*/ 	.short	(.L_10 - .L_9)
	.align		4
.L_9:
        /*0034*/ 	.word	index@($__internal_0_$__cuda_sm20_div_rn_f64_full)
        /*0038*/ 	.word	0x00000000


	//----- nvinfo : EIATTR_FRAME_SIZE
	.align		4
.L_10:
        /*003c*/ 	.byte	0x04, 0x11
        /*003e*/ 	.short	(.L_12 - .L_11)
	.align		4
.L_11:
        /*0040*/ 	.word	index@(_Z11kernel_dVdtPfS_S_S_iifff)
        /*0044*/ 	.word	0x00000000


	//----- nvinfo : EIATTR_REGCOUNT
	.align		4
.L_12:
        /*0048*/ 	.byte	0x04, 0x2f
        /*004a*/ 	.short	(.L_14 - .L_13)
	.align		4
.L_13:
        /*004c*/ 	.word	index@(_Z17kernel_add_sourcePfS_iiii)
        /*0050*/ 	.word	0x00000008


	//----- nvinfo : EIATTR_FRAME_SIZE
	.align		4
.L_14:
        /*0054*/ 	.byte	0x04, 0x11
        /*0056*/ 	.short	(.L_16 - .L_15)
	.align		4
.L_15:
        /*0058*/ 	.word	index@(_Z17kernel_add_sourcePfS_iiii)
        /*005c*/ 	.word	0x00000000


	//----- nvinfo : EIATTR_MIN_STACK_SIZE
	.align		4
.L_16:
        /*0060*/ 	.byte	0x04, 0x12
        /*0062*/ 	.short	(.L_18 - .L_17)
	.align		4
.L_17:
        /*0064*/ 	.word	index@(_Z17kernel_add_sourcePfS_iiii)
        /*0068*/ 	.word	0x00000000


	//----- nvinfo : EIATTR_MIN_STACK_SIZE
	.align		4
.L_18:
        /*006c*/ 	.byte	0x04, 0x12
        /*006e*/ 	.short	(.L_20 - .L_19)
	.align		4
.L_19:
        /*0070*/ 	.word	index@(_Z11kernel_dVdtPfS_S_S_iifff)
        /*0074*/ 	.word	0x00000000


	//----- nvinfo : EIATTR_MIN_STACK_SIZE
	.align		4
.L_20:
        /*0078*/ 	.byte	0x04, 0x12
        /*007a*/ 	.short	(.L_22 - .L_21)
	.align		4
.L_21:
        /*007c*/ 	.word	index@(_Z11kernel_dPdtPfS_S_S_S_S_iiff)
        /*0080*/ 	.word	0x00000000
.L_22:


//--------------------- .nv.compat                --------------------------
	.section	.nv.compat,"",@"SHT_CUDA_COMPAT_INFO"
	.align	4
        /*0000*/ 	.byte	0x02, 0x09, 0x00, 0x00, 0x02, 0x02, 0x01, 0x00, 0x02, 0x05, 0x05, 0x00, 0x03, 0x07, 0x01, 0x01
        /*0010*/ 	.byte	0x02, 0x03, 0x00, 0x00, 0x02, 0x06, 0x01, 0x00, 0x04, 0x0b, 0x08, 0x00, 0x01, 0x00, 0x00, 0x00
        /*0020*/ 	.byte	0x00, 0x00, 0x00, 0x00


//--------------------- .nv.info._Z17kernel_add_sourcePfS_iiii --------------------------
	.section	.nv.info._Z17kernel_add_sourcePfS_iiii,"",@"SHT_CUDA_INFO"
	.sectionflags	@""
	.align	4


	//----- nvinfo : EIATTR_CUDA_API_VERSION
	.align		4
        /*0000*/ 	.byte	0x04, 0x37
        /*0002*/ 	.short	(.L_24 - .L_23)
.L_23:
        /*0004*/ 	.word	0x00000082


	//----- nvinfo : EIATTR_KPARAM_INFO
	.align		4
.L_24:
        /*0008*/ 	.byte	0x04, 0x17
        /*000a*/ 	.short	(.L_26 - .L_25)
.L_25:
        /*000c*/ 	.word	0x00000000
        /*0010*/ 	.short	0x0005
        /*0012*/ 	.short	0x001c
        /*0014*/ 	.byte	0x00, 0xf0, 0x11, 0x00


	//----- nvinfo : EIATTR_KPARAM_INFO
	.align		4
.L_26:
        /*0018*/ 	.byte	0x04, 0x17
        /*001a*/ 	.short	(.L_28 - .L_27)
.L_27:
        /*001c*/ 	.word	0x00000000
        /*0020*/ 	.short	0x0004
        /*0022*/ 	.short	0x0018
        /*0024*/ 	.byte	0x00, 0xf0, 0x11, 0x00


	//----- nvinfo : EIATTR_KPARAM_INFO
	.align		4
.L_28:
        /*0028*/ 	.byte	0x04, 0x17
        /*002a*/ 	.short	(.L_30 - .L_29)
.L_29:
        /*002c*/ 	.word	0x00000000
        /*0030*/ 	.short	0x0003
        /*0032*/ 	.short	0x0014
        /*0034*/ 	.byte	0x00, 0xf0, 0x11, 0x00


	//----- nvinfo : EIATTR_KPARAM_INFO
	.align		4
.L_30:
        /*0038*/ 	.byte	0x04, 0x17
        /*003a*/ 	.short	(.L_32 - .L_31)
.L_31:
        /*003c*/ 	.word	0x00000000
        /*0040*/ 	.short	0x0002
        /*0042*/ 	.short	0x0010
        /*0044*/ 	.byte	0x00, 0xf0, 0x11, 0x00


	//----- nvinfo : EIATTR_KPARAM_INFO
	.align		4
.L_32:
        /*0048*/ 	.byte	0x04, 0x17
        /*004a*/ 	.short	(.L_34 - .L_33)
.L_33:
        /*004c*/ 	.word	0x00000000
        /*0050*/ 	.short	0x0001
        /*0052*/ 	.short	0x0008
        /*0054*/ 	.byte	0x00, 0xf5, 0x21, 0x00


	//----- nvinfo : EIATTR_KPARAM_INFO
	.align		4
.L_34:
        /*0058*/ 	.byte	0x04, 0x17
        /*005a*/ 	.short	(.L_36 - .L_35)
.L_35:
        /*005c*/ 	.word	0x00000000
        /*0060*/ 	.short	0x0000
        /*0062*/ 	.short	0x0000
        /*0064*/ 	.byte	0x00, 0xf5, 0x21, 0x00


	//----- nvinfo : EIATTR_SPARSE_MMA_MASK
	.align		4
.L_36:
        /*0068*/ 	.byte	0x03, 0x50
        /*006a*/ 	.short	0x0000


	//----- nvinfo : EIATTR_MAXREG_COUNT
	.align		4
        /*006c*/ 	.byte	0x03, 0x1b
        /*006e*/ 	.short	0x00ff


	//----- nvinfo : EIATTR_MERCURY_ISA_VERSION
	.align		4
        /*0070*/ 	.byte	0x03, 0x5f
        /*0072*/ 	.short	0x0101


	//----- nvinfo : EIATTR_VRC_CTA_INIT_COUNT
	.align		4
        /*0074*/ 	.byte	0x02, 0x4a
	.zero		1
	.zero		1


	//----- nvinfo : EIATTR_EXIT_INSTR_OFFSETS
	.align		4
        /*0078*/ 	.byte	0x04, 0x1c
        /*007a*/ 	.short	(.L_38 - .L_37)


	//   ....[0]....
.L_37:
        /*007c*/ 	.word	0x000000a0


	//----- nvinfo : EIATTR_CBANK_PARAM_SIZE
	.align		4
.L_38:
        /*0080*/ 	.byte	0x03, 0x19
        /*0082*/ 	.short	0x0020


	//----- nvinfo : EIATTR_PARAM_CBANK
	.align		4
        /*0084*/ 	.byte	0x04, 0x0a
        /*0086*/ 	.short	(.L_40 - .L_39)
	.align		4
.L_39:
        /*0088*/ 	.word	index@(.nv.constant0._Z17kernel_add_sourcePfS_iiii)
        /*008c*/ 	.short	0x0380
        /*008e*/ 	.short	0x0020


	//----- nvinfo : EIATTR_SW_WAR
	.align		4
.L_40:
        /*0090*/ 	.byte	0x04, 0x36
        /*0092*/ 	.short	(.L_42 - .L_41)
.L_41:
        /*0094*/ 	.word	0x00000008
.L_42:


//--------------------- .nv.info._Z11kernel_dVdtPfS_S_S_iifff --------------------------
	.section	.nv.info._Z11kernel_dVdtPfS_S_S_iifff,"",@"SHT_CUDA_INFO"
	.sectionflags	@""
	.align	4


	//----- nvinfo : EIATTR_CUDA_API_VERSION
	.align		4
        /*0000*/ 	.byte	0x04, 0x37
        /*0002*/ 	.short	(.L_44 - .L_43)
.L_43:
        /*0004*/ 	.word	0x00000082


	//----- nvinfo : EIATTR_KPARAM_INFO
	.align		4
.L_44:
        /*0008*/ 	.byte	0x04, 0x17
        /*000a*/ 	.short	(.L_46 - .L_45)
.L_45:
        /*000c*/ 	.word	0x00000000
        /*0010*/ 	.short	0x0008
        /*0012*/ 	.short	0x0030
        /*0014*/ 	.byte	0x00, 0xf0, 0x11, 0x00


	//----- nvinfo : EIATTR_KPARAM_INFO
	.align		4
.L_46:
        /*0018*/ 	.byte	0x04, 0x17
        /*001a*/ 	.short	(.L_48 - .L_47)
.L_47:
        /*001c*/ 	.word	0x00000000
        /*0020*/ 	.short	0x0007
        /*0022*/ 	.short	0x002c
        /*0024*/ 	.byte	0x00, 0xf0, 0x11, 0x00


	//----- nvinfo : EIATTR_KPARAM_INFO
	.align		4
.L_48:
        /*0028*/ 	.byte	0x04, 0x17
        /*002a*/ 	.short	(.L_50 - .L_49)
.L_49:
        /*002c*/ 	.word	0x00000000
        /*0030*/ 	.short	0x0006
        /*0032*/ 	.short	0x0028
        /*0034*/ 	.byte	0x00, 0xf0, 0x11, 0x00


	//----- nvinfo : EIATTR_KPARAM_INFO
	.align		4
.L_50:
        /*0038*/ 	.byte	0x04, 0x17
        /*003a*/ 	.short	(.L_52 - .L_51)
.L_51:
        /*003c*/ 	.word	0x00000000
        /*0040*/ 	.short	0x0005
        /*0042*/ 	.short	0x0024
        /*0044*/ 	.byte	0x00, 0xf0, 0x11, 0x00


	//----- nvinfo : EIATTR_KPARAM_INFO
	.align		4
.L_52:
        /*0048*/ 	.byte	0x04, 0x17
        /*004a*/ 	.short	(.L_54 - .L_53)
.L_53:
        /*004c*/ 	.word	0x00000000
        /*0050*/ 	.short	0x0004
        /*0052*/ 	.short	0x0020
        /*0054*/ 	.byte	0x00, 0xf0, 0x11, 0x00


	//----- nvinfo : EIATTR_KPARAM_INFO
	.align		4
.L_54:
        /*0058*/ 	.byte	0x04, 0x17
        /*005a*/ 	.short	(.L_56 - .L_55)
.L_55:
        /*005c*/ 	.word	0x00000000
        /*0060*/ 	.short	0x0003
        /*0062*/ 	.short	0x0018
        /*0064*/ 	.byte	0x00, 0xf5, 0x21, 0x00


	//----- nvinfo : EIATTR_KPARAM_INFO
	.align		4
.L_56:
        /*0068*/ 	.byte	0x04, 0x17
        /*006a*/ 	.short	(.L_58 - .L_57)
.L_57:
        /*006c*/ 	.word	0x00000000
        /*0070*/ 	.short	0x0002
        /*0072*/ 	.short	0x0010
        /*0074*/ 	.byte	0x00, 0xf5, 0x21, 0x00


	//----- nvinfo : EIATTR_KPARAM_INFO
	.align		4
.L_58:
        /*0078*/ 	.byte	0x04, 0x17
        /*007a*/ 	.short	(.L_60 - .L_59)
.L_59:
        /*007c*/ 	.word	0x00000000
        /*0080*/ 	.short	0x0001
        /*0082*/ 	.short	0x0008
        /*0084*/ 	.byte	0x00, 0xf5, 0x21, 0x00


	//----- nvinfo : EIATTR_KPARAM_INFO
	.align		4
.L_60:
        /*0088*/ 	.byte	0x04, 0x17
        /*008a*/ 	.short	(.L_62 - .L_61)
.L_61:
        /*008c*/ 	.word	0x00000000
        /*0090*/ 	.short	0x0000
        /*0092*/ 	.short	0x0000
        /*0094*/ 	.byte	0x00, 0xf5, 0x21, 0x00


	//----- nvinfo : EIATTR_SPARSE_MMA_MASK
	.align		4
.L_62:
        /*0098*/ 	.byte	0x03, 0x50
        /*009a*/ 	.short	0x0000


	//----- nvinfo : EIATTR_MAXREG_COUNT
	.align		4
        /*009c*/ 	.byte	0x03, 0x1b
        /*009e*/ 	.short	0x00ff


	//----- nvinfo : EIATTR_MERCURY_ISA_VERSION
	.align		4
        /*00a0*/ 	.byte	0x03, 0x5f
        /*00a2*/ 	.short	0x0101


	//----- nvinfo : EIATTR_VRC_CTA_INIT_COUNT
	.align		4
        /*00a4*/ 	.byte	0x02, 0x4a
	.zero		1
	.zero		1


	//----- nvinfo : EIATTR_EXIT_INSTR_OFFSETS
	.align		4
        /*00a8*/ 	.byte	0x04, 0x1c
        /*00aa*/ 	.short	(.L_64 - .L_63)


	//   ....[0]....
.L_63:
        /*00ac*/ 	.word	0x00000660


	//   ....[1]....
        /*00b0*/ 	.word	0x00000c60


	//----- nvinfo : EIATTR_CRS_STACK_SIZE
	.align		4
.L_64:
        /*00b4*/ 	.byte	0x04, 0x1e
        /*00b6*/ 	.short	(.L_66 - .L_65)
.L_65:
        /*00b8*/ 	.word	0x00000000


	//----- nvinfo : EIATTR_CBANK_PARAM_SIZE
	.align		4
.L_66:
        /*00bc*/ 	.byte	0x03, 0x19
        /*00be*/ 	.short	0x0034


	//----- nvinfo : EIATTR_PARAM_CBANK
	.align		4
        /*00c0*/ 	.byte	0x04, 0x0a
        /*00c2*/ 	.short	(.L_68 - .L_67)
	.align		4
.L_67:
        /*00c4*/ 	.word	index@(.nv.constant0._Z11kernel_dVdtPfS_S_S_iifff)
        /*00c8*/ 	.short	0x0380
        /*00ca*/ 	.short	0x0034


	//----- nvinfo : EIATTR_SW_WAR
	.align		4
.L_68:
        /*00cc*/ 	.byte	0x04, 0x36
        /*00ce*/ 	.short	(.L_70 - .L_69)
.L_69:
        /*00d0*/ 	.word	0x00000008
.L_70:


//--------------------- .nv.info._Z11kernel_dPdtPfS_S_S_S_S_iiff --------------------------
	.section	.nv.info._Z11kernel_dPdtPfS_S_S_S_S_iiff,"",@"SHT_CUDA_INFO"
	.sectionflags	@""
	.align	4


	//----- nvinfo : EIATTR_CUDA_API_VERSION
	.align		4
        /*0000*/ 	.byte	0x04, 0x37
        /*0002*/ 	.short	(.L_72 - .L_71)
.L_71:
        /*0004*/ 	.word	0x00000082


	//----- nvinfo : EIATTR_KPARAM_INFO
	.align		4
.L_72:
        /*0008*/ 	.byte	0x04, 0x17
        /*000a*/ 	.short	(.L_74 - .L_73)
.L_73:
        /*000c*/ 	.word	0x00000000
        /*0010*/ 	.short	0x0009
        /*0012*/ 	.short	0x003c
        /*0014*/ 	.byte	0x00, 0xf0, 0x11, 0x00


	//----- nvinfo : EIATTR_KPARAM_INFO
	.align		4
.L_74:
        /*0018*/ 	.byte	0x04, 0x17
        /*001a*/ 	.short	(.L_76 - .L_75)
.L_75:
        /*001c*/ 	.word	0x00000000
        /*0020*/ 	.short	0x0008
        /*0022*/ 	.short	0x0038
        /*0024*/ 	.byte	0x00, 0xf0, 0x11, 0x00


	//----- nvinfo : EIATTR_KPARAM_INFO
	.align		4
.L_76:
        /*0028*/ 	.byte	0x04, 0x17
        /*002a*/ 	.short	(.L_78 - .L_77)
.L_77:
        /*002c*/ 	.word	0x00000000
        /*0030*/ 	.short	0x0007
        /*0032*/ 	.short	0x0034
        /*0034*/ 	.byte	0x00, 0xf0, 0x11, 0x00


	//----- nvinfo : EIATTR_KPARAM_INFO
	.align		4
.L_78:
        /*0038*/ 	.byte	0x04, 0x17
        /*003a*/ 	.short	(.L_80 - .L_79)
.L_79:
        /*003c*/ 	.word	0x00000000
        /*0040*/ 	.short	0x0006
        /*0042*/ 	.short	0x0030
        /*0044*/ 	.byte	0x00, 0xf0, 0x11, 0x00


	//----- nvinfo : EIATTR_KPARAM_INFO
	.align		4
.L_80:
        /*0048*/ 	.byte	0x04, 0x17
        /*004a*/ 	.short	(.L_82 - .L_81)
.L_81:
        /*004c*/ 	.word	0x00000000
        /*0050*/ 	.short	0x0005
        /*0052*/ 	.short	0x0028
        /*0054*/ 	.byte	0x00, 0xf5, 0x21, 0x00


	//----- nvinfo : EIATTR_KPARAM_INFO
	.align		4
.L_82:
        /*0058*/ 	.byte	0x04, 0x17
        /*005a*/ 	.short	(.L_84 - .L_83)
.L_83:
        /*005c*/ 	.word	0x00000000
        /*0060*/ 	.short	0x0004
        /*0062*/ 	.short	0x0020
        /*0064*/ 	.byte	0x00, 0xf5, 0x21, 0x00


	//----- nvinfo : EIATTR_KPARAM_INFO
	.align		4
.L_84:
        /*0068*/ 	.byte	0x04, 0x17
        /*006a*/ 	.short	(.L_86 - .L_85)
.L_85:
        /*006c*/ 	.word	0x00000000
        /*0070*/ 	.short	0x0003
        /*0072*/ 	.short	0x0018
        /*0074*/ 	.byte	0x00, 0xf5, 0x21, 0x00


	//----- nvinfo : EIATTR_KPARAM_INFO
	.align		4
.L_86:
        /*0078*/ 	.byte	0x04, 0x17
        /*007a*/ 	.short	(.L_88 - .L_87)
.L_87:
        /*007c*/ 	.word	0x00000000
        /*0080*/ 	.short	0x0002
        /*0082*/ 	.short	0x0010
        /*0084*/ 	.byte	0x00, 0xf5, 0x21, 0x00


	//----- nvinfo : EIATTR_KPARAM_INFO
	.align		4
.L_88:
        /*0088*/ 	.byte	0x04, 0x17
        /*008a*/ 	.short	(.L_90 - .L_89)
.L_89:
        /*008c*/ 	.word	0x00000000
        /*0090*/ 	.short	0x0001
        /*0092*/ 	.short	0x0008
        /*0094*/ 	.byte	0x00, 0xf5, 0x21, 0x00


	//----- nvinfo : EIATTR_KPARAM_INFO
	.align		4
.L_90:
        /*0098*/ 	.byte	0x04, 0x17
        /*009a*/ 	.short	(.L_92 - .L_91)
.L_91:
        /*009c*/ 	.word	0x00000000
        /*00a0*/ 	.short	0x0000
        /*00a2*/ 	.short	0x0000
        /*00a4*/ 	.byte	0x00, 0xf5, 0x21, 0x00


	//----- nvinfo : EIATTR_SPARSE_MMA_MASK
	.align		4
.L_92:
        /*00a8*/ 	.byte	0x03, 0x50
        /*00aa*/ 	.short	0x0000


	//----- nvinfo : EIATTR_MAXREG_COUNT
	.align		4
        /*00ac*/ 	.byte	0x03, 0x1b
        /*00ae*/ 	.short	0x00ff


	//----- nvinfo : EIATTR_MERCURY_ISA_VERSION
	.align		4
        /*00b0*/ 	.byte	0x03, 0x5f
        /*00b2*/ 	.short	0x0101


	//----- nvinfo : EIATTR_VRC_CTA_INIT_COUNT
	.align		4
        /*00b4*/ 	.byte	0x02, 0x4a
	.zero		1
	.zero		1


	//----- nvinfo : EIATTR_EXIT_INSTR_OFFSETS
	.align		4
        /*00b8*/ 	.byte	0x04, 0x1c
        /*00ba*/ 	.short	(.L_94 - .L_93)


	//   ....[0]....
.L_93:
        /*00bc*/ 	.word	0x00000100


	//   ....[1]....
        /*00c0*/ 	.word	0x00000610


	//----- nvinfo : EIATTR_CRS_STACK_SIZE
	.align		4
.L_94:
        /*00c4*/ 	.byte	0x04, 0x1e
        /*00c6*/ 	.short	(.L_96 - .L_95)
.L_95:
        /*00c8*/ 	.word	0x00000000


	//----- nvinfo : EIATTR_CBANK_PARAM_SIZE
	.align		4
.L_96:
        /*00cc*/ 	.byte	0x03, 0x19
        /*00ce*/ 	.short	0x0040


	//----- nvinfo : EIATTR_PARAM_CBANK
	.align		4
        /*00d0*/ 	.byte	0x04, 0x0a
        /*00d2*/ 	.short	(.L_98 - .L_97)
	.align		4
.L_97:
        /*00d4*/ 	.word	index@(.nv.constant0._Z11kernel_dPdtPfS_S_S_S_S_iiff)
        /*00d8*/ 	.short	0x0380
        /*00da*/ 	.short	0x0040


	//----- nvinfo : EIATTR_SW_WAR
	.align		4
.L_98:
        /*00dc*/ 	.byte	0x04, 0x36
        /*00de*/ 	.short	(.L_100 - .L_99)
.L_99:
        /*00e0*/ 	.word	0x00000008
.L_100:


//--------------------- .nv.callgraph             --------------------------
	.section	.nv.callgraph,"",@"SHT_CUDA_CALLGRAPH"
	.align	4
	.sectionentsize	8
	.align		4
        /*0000*/ 	.word	0x00000000
	.align		4
        /*0004*/ 	.word	0xffffffff
	.align		4
        /*0008*/ 	.word	0x00000000
	.align		4
        /*000c*/ 	.word	0xfffffffe
	.align		4
        /*0010*/ 	.word	0x00000000
	.align		4
        /*0014*/ 	.word	0xfffffffd
	.align		4
        /*0018*/ 	.word	0x00000000
	.align		4
        /*001c*/ 	.word	0xfffffffc


//--------------------- .nv.constant3             --------------------------
	.section	.nv.constant3,"a",@progbits
	.align	4
.nv.constant3:
	.type		fdtd_coeff,@object
	.size		fdtd_coeff,(.L_0 - fdtd_coeff)
fdtd_coeff:
        /*0000*/ 	.byte	0x00, 0x20, 0x99, 0x3f, 0x55, 0x55, 0xa3, 0x3d, 0xcd, 0xcc, 0x1c, 0x3c, 0x6e, 0xdb, 0x36, 0x3a
.L_0:


//--------------------- .text._Z17kernel_add_sourcePfS_iiii --------------------------
	.section	.text._Z17kernel_add_sourcePfS_iiii,"ax",@progbits
	.align	128
        .global         _Z17kernel_add_sourcePfS_iiii
        .type           _Z17kernel_add_sourcePfS_iiii,@function
        .size           _Z17kernel_add_sourcePfS_iiii,(.L_x_33 - _Z17kernel_add_sourcePfS_iiii)
        .other          _Z17kernel_add_sourcePfS_iiii,@"STO_CUDA_ENTRY STV_DEFAULT"
_Z17kernel_add_sourcePfS_iiii:
.text._Z17kernel_add_sourcePfS_iiii:
[----:B------:R-:W-:Y:S08]  /*0000*/  LDC R1, c[0x0][0x37c] ;  /* 0x0000df00ff017b82 */ /* 0x000ff00000000800 */
[----:B------:R-:W0:Y:S01]  /*0010*/  LDC R0, c[0x0][0x394] ;  /* 0x0000e500ff007b82 */ /* 0x000e220000000800 */
[----:B------:R-:W1:Y:S07]  /*0020*/  LDCU.64 UR4, c[0x0][0x358] ;  /* 0x00006b00ff0477ac */ /* 0x000e6e0008000a00 */
[----:B------:R-:W0:Y:S08]  /*0030*/  LDC.64 R4, c[0x0][0x398] ;  /* 0x0000e600ff047b82 */ /* 0x000e300000000a00 */
[----:B------:R-:W2:Y:S01]  /*0040*/  LDC.64 R2, c[0x0][0x380] ;  /* 0x0000e000ff027b82 */ /* 0x000ea20000000a00 */
[----:B0-----:R-:W-:-:S04]  /*0050*/  IMAD R5, R5, R4, R0 ;  /* 0x0000000405057224 */ /* 0x001fc800078e0200 */
[----:B--2---:R-:W-:-:S05]  /*0060*/  IMAD.WIDE R2, R5, 0x4, R2 ;  /* 0x0000000405027825 */ /* 0x004fca00078e0202 */
[----:B-1----:R-:W2:Y:S02]  /*0070*/  LDG.E R0, desc[UR4][R2.64] ;  /* 0x0000000402007981 */ /* 0x002ea4000c1e1900 */
[----:B--2---:R-:W-:-:S05]  /*0080*/  FADD R5, R0, 1 ;  /* 0x3f80000000057421 */ /* 0x004fca0000000000 */
[----:B------:R-:W-:Y:S01]  /*0090*/  STG.E desc[UR4][R2.64], R5 ;  /* 0x0000000502007986 */ /* 0x000fe2000c101904 */
[----:B------:R-:W-:Y:S05]  /*00a0*/  EXIT ;  /* 0x000000000000794d */ /* 0x000fea0003800000 */
.L_x_0:
[----:B------:R-:W-:-:S00]  /*00b0*/  BRA `(.L_x_0) ;  /* 0xfffffffc00fc7947 */ /* 0x000fc0000383ffff */
[----:B------:R-:W-:-:S00]  /*00c0*/  NOP ;  /* 0x0000000000007918 */ /* 0x000fc00000000000 */
        /* <DEDUP_REMOVED lines=11> */
.L_x_33:


//--------------------- .text._Z11kernel_dVdtPfS_S_S_iifff --------------------------
	.section	.text._Z11kernel_dVdtPfS_S_S_iifff,"ax",@progbits
	.align	128
        .global         _Z11kernel_dVdtPfS_S_S_iifff
        .type           _Z11kernel_dVdtPfS_S_S_iifff,@function
        .size           _Z11kernel_dVdtPfS_S_S_iifff,(.L_x_31 - _Z11kernel_dVdtPfS_S_S_iifff)
        .other          _Z11kernel_dVdtPfS_S_S_iifff,@"STO_CUDA_ENTRY STV_DEFAULT"
_Z11kernel_dVdtPfS_S_S_iifff:
.text._Z11kernel_dVdtPfS_S_S_iifff:
[----:B------:R-:W-:Y:S01]  /*0000*/  LDC R1, c[0x0][0x37c] ;  /* 0x0000df00ff017b82 */ /* 0x000fe20000000800 */
[----:B------:R-:W0:Y:S01]  /*0010*/  S2R R0, SR_TID.Y ;  /* 0x0000000000007919 */ /* 0x000e220000002200 */
[----:B------:R-:W1:Y:S06]  /*0020*/  LDCU UR5, c[0x0][0x360] ;  /* 0x00006c00ff0577ac */ /* 0x000e6c0008000800 */
[----:B------:R-:W2:Y:S01]  /*0030*/  LDC.64 R4, c[0x0][0x380] ;  /* 0x0000e000ff047b82 */ /* 0x000ea20000000a00 */
[----:B------:R-:W-:Y:S01]  /*0040*/  BSSY.RECONVERGENT B0, `(.L_x_1) ;  /* 0x000005c000007945 */ /* 0x000fe20003800200 */
[----:B------:R-:W0:Y:S01]  /*0050*/  S2R R3, SR_CTAID.Y ;  /* 0x0000000000037919 */ /* 0x000e220000002600 */
[----:B------:R-:W0:Y:S01]  /*0060*/  LDCU UR4, c[0x0][0x364] ;  /* 0x00006c80ff0477ac */ /* 0x000e220008000800 */
[----:B------:R-:W1:Y:S01]  /*0070*/  S2R R13, SR_TID.X ;  /* 0x00000000000d7919 */ /* 0x000e620000002100 */
[----:B------:R-:W3:Y:S01]  /*0080*/  LDCU.64 UR8, c[0x0][0x3a0] ;  /* 0x00007400ff0877ac */ /* 0x000ee20008000a00 */
[----:B------:R-:W1:Y:S01]  /*0090*/  S2R R2, SR_CTAID.X ;  /* 0x0000000000027919 */ /* 0x000e620000002500 */
[----:B------:R-:W4:Y:S01]  /*00a0*/  LDCU.64 UR6, c[0x0][0x358] ;  /* 0x00006b00ff0677ac */ /* 0x000f220008000a00 */
[----:B0-----:R-:W-:Y:S01]  /*00b0*/  IMAD R0, R3, UR4, R0 ;  /* 0x0000000403007c24 */ /* 0x001fe2000f8e0200 */
[----:B---3--:R-:W-:-:S04]  /*00c0*/  UIADD3 UR4, UPT, UPT, UR8, -0x4, URZ ;  /* 0xfffffffc08047890 */ /* 0x008fc8000fffe0ff */
[----:B------:R-:W-:Y:S01]  /*00d0*/  ISETP.GE.AND P0, PT, R0, UR9, PT ;  /* 0x0000000900007c0c */ /* 0x000fe2000bf06270 */
[----:B-1----:R-:W-:-:S04]  /*00e0*/  IMAD R13, R2, UR5, R13 ;  /* 0x00000005020d7c24 */ /* 0x002fc8000f8e020d */
[----:B------:R-:W-:Y:S01]  /*00f0*/  IMAD R7, R0, UR8, R13 ;  /* 0x0000000800077c24 */ /* 0x000fe2000f8e020d */
[----:B------:R-:W-:-:S03]  /*0100*/  ISETP.GE.OR P0, PT, R13, UR4, P0 ;  /* 0x000000040d007c0c */ /* 0x000fc60008706670 */
[----:B--2---:R-:W-:Y:S01]  /*0110*/  IMAD.WIDE R4, R7, 0x4, R4 ;  /* 0x0000000407047825 */ /* 0x004fe200078e0204 */
[----:B------:R-:W-:-:S13]  /*0120*/  ISETP.LT.OR P0, PT, R13, 0x3, P0 ;  /* 0x000000030d00780c */ /* 0x000fda0000701670 */
[----:B----4-:R-:W-:Y:S05]  /*0130*/  @P0 BRA `(.L_x_2) ;  /* 0x0000000400300947 */ /* 0x010fea0003800000 */
[----:B------:R-:W0:Y:S02]  /*0140*/  LDC.64 R2, c[0x0][0x398] ;  /* 0x0000e600ff027b82 */ /* 0x000e240000000a00 */
[----:B0-----:R-:W-:-:S05]  /*0150*/  IMAD.WIDE R2, R7, 0x4, R2 ;  /* 0x0000000407027825 */ /* 0x001fca00078e0202 */
[----:B------:R-:W2:Y:S04]  /*0160*/  LDG.E R6, desc[UR6][R2.64] ;  /* 0x0000000602067981 */ /* 0x000ea8000c1e1900 */
[----:B------:R-:W2:Y:S01]  /*0170*/  LDG.E R9, desc[UR6][R2.64+0x4] ;  /* 0x0000040602097981 */ /* 0x000ea2000c1e1900 */
[----:B------:R-:W-:Y:S01]  /*0180*/  IMAD.MOV.U32 R10, RZ, RZ, 0x1 ;  /* 0x00000001ff0a7424 */ /* 0x000fe200078e00ff */
[----:B------:R-:W-:Y:S01]  /*0190*/  BSSY.RECONVERGENT B1, `(.L_x_3) ;  /* 0x0000013000017945 */ /* 0x000fe20003800200 */
[----:B--2---:R-:W-:-:S06]  /*01a0*/  FADD R9, R6, R9 ;  /* 0x0000000906097221 */ /* 0x004fcc0000000000 */
[----:B------:R-:W0:Y:S08]  /*01b0*/  F2F.F64.F32 R8, R9 ;  /* 0x0000000900087310 */ /* 0x000e300000201800 */
[----:B0-----:R-:W0:Y:S02]  /*01c0*/  MUFU.RCP64H R11, R9 ;  /* 0x00000009000b7308 */ /* 0x001e240000001800 */
[----:B0-----:R-:W-:-:S08]  /*01d0*/  DFMA R14, -R8, R10, 1 ;  /* 0x3ff00000080e742b */ /* 0x001fd0000000010a */
[----:B------:R-:W-:-:S08]  /*01e0*/  DFMA R14, R14, R14, R14 ;  /* 0x0000000e0e0e722b */ /* 0x000fd0000000000e */
[----:B------:R-:W-:-:S08]  /*01f0*/  DFMA R14, R10, R14, R10 ;  /* 0x0000000e0a0e722b */ /* 0x000fd0000000000a */
[----:B------:R-:W-:-:S08]  /*0200*/  DFMA R10, -R8, R14, 1 ;  /* 0x3ff00000080a742b */ /* 0x000fd0000000010e */
[----:B------:R-:W-:-:S08]  /*0210*/  DFMA R10, R14, R10, R14 ;  /* 0x0000000a0e0a722b */ /* 0x000fd0000000000e */
[----:B------:R-:W-:-:S08]  /*0220*/  DMUL R14, R10, -2 ;  /* 0xc00000000a0e7828 */ /* 0x000fd00000000000 */
[----:B------:R-:W-:-:S08]  /*0230*/  DFMA R2, -R8, R14, -2 ;  /* 0xc00000000802742b */ /* 0x000fd0000000010e */
[----:B------:R-:W-:-:S10]  /*0240*/  DFMA R2, R10, R2, R14 ;  /* 0x000000020a02722b */ /* 0x000fd4000000000e */
[----:B------:R-:W-:-:S05]  /*0250*/  FFMA R6, RZ, R9, R3 ;  /* 0x00000009ff067223 */ /* 0x000fca0000000003 */
[----:B------:R-:W-:-:S13]  /*0260*/  FSETP.GT.AND P0, PT, |R6|, 1.469367938527859385e-39, PT ;  /* 0x001000000600780b */ /* 0x000fda0003f04200 */
[----:B------:R-:W-:Y:S05]  /*0270*/  @P0 BRA `(.L_x_4) ;  /* 0x0000000000100947 */ /* 0x000fea0003800000 */
[----:B------:R-:W-:Y:S01]  /*0280*/  IMAD.MOV.U32 R2, RZ, RZ, RZ ;  /* 0x000000ffff027224 */ /* 0x000fe200078e00ff */
[----:B------:R-:W-:Y:S02]  /*0290*/  MOV R3, 0xc0000000 ;  /* 0xc000000000037802 */ /* 0x000fe40000000f00 */
[----:B------:R-:W-:-:S07]  /*02a0*/  MOV R22, 0x2c0 ;  /* 0x000002c000167802 */ /* 0x000fce0000000f00 */
[----:B------:R-:W-:Y:S05]  /*02b0*/  CALL.REL.NOINC `($__internal_0_$__cuda_sm20_div_rn_f64_full) ;  /* 0x00000008006c7944 */ /* 0x000fea0003c00000 */
.L_x_4:
[----:B------:R-:W-:Y:S05]  /*02c0*/  BSYNC.RECONVERGENT B1 ;  /* 0x0000000000017941 */ /* 0x000fea0003800200 */
.L_x_3:
[----:B------:R-:W2:Y:S01]  /*02d0*/  LDG.E R10, desc[UR6][R4.64+0x8] ;  /* 0x00000806040a7981 */ /* 0x000ea2000c1e1900 */
[----:B------:R-:W0:Y:S03]  /*02e0*/  LDCU UR4, c[0x0][0x3a8] ;  /* 0x00007500ff0477ac */ /* 0x000e260008000800 */
[----:B------:R-:W2:Y:S01]  /*02f0*/  LDG.E R17, desc[UR6][R4.64+-0x4] ;  /* 0xfffffc0604117981 */ /* 0x000ea2000c1e1900 */
[----:B------:R-:W1:Y:S03]  /*0300*/  LDCU.128 UR8, c[0x3][URZ] ;  /* 0x00c00000ff0877ac */ /* 0x000e660008000c00 */
[----:B------:R-:W3:Y:S04]  /*0310*/  LDG.E R6, desc[UR6][R4.64+0x4] ;  /* 0x0000040604067981 */ /* 0x000ee8000c1e1900 */
[----:B------:R-:W3:Y:S04]  /*0320*/  LDG.E R15, desc[UR6][R4.64] ;  /* 0x00000006040f7981 */ /* 0x000ee8000c1e1900 */
[----:B------:R-:W4:Y:S04]  /*0330*/  LDG.E R12, desc[UR6][R4.64+0xc] ;  /* 0x00000c06040c7981 */ /* 0x000f28000c1e1900 */
[----:B------:R-:W4:Y:S04]  /*0340*/  LDG.E R19, desc[UR6][R4.64+-0x8] ;  /* 0xfffff80604137981 */ /* 0x000f28000c1e1900 */
[----:B------:R-:W5:Y:S04]  /*0350*/  LDG.E R16, desc[UR6][R4.64+0x10] ;  /* 0x0000100604107981 */ /* 0x000f68000c1e1900 */
[----:B------:R-:W5:Y:S01]  /*0360*/  LDG.E R21, desc[UR6][R4.64+-0xc] ;  /* 0xfffff40604157981 */ /* 0x000f62000c1e1900 */
[----:B0-----:R-:W0:Y:S01]  /*0370*/  F2F.F64.F32 R8, UR4 ;  /* 0x0000000400087d10 */ /* 0x001e220008201800 */
[----:B------:R-:W5:Y:S01]  /*0380*/  LDCU UR4, c[0x0][0x3b0] ;  /* 0x00007600ff0477ac */ /* 0x000f620008000800 */
[----:B------:R-:W-:Y:S06]  /*0390*/  BSSY.RECONVERGENT B1, `(.L_x_5) ;  /* 0x000001f000017945 */ /* 0x000fec0003800200 */
[----:B0-----:R-:W0:Y:S01]  /*03a0*/  MUFU.RCP64H R11, R9 ;  /* 0x00000009000b7308 */ /* 0x001e220000001800 */
[----:B--2---:R-:W-:-:S04]  /*03b0*/  FADD R10, R10, -R17 ;  /* 0x800000110a0a7221 */ /* 0x004fc80000000000 */
[----:B-1----:R-:W-:Y:S01]  /*03c0*/  FMUL R17, R10, UR9 ;  /* 0x000000090a117c20 */ /* 0x002fe20008400000 */
[----:B------:R-:W-:Y:S02]  /*03d0*/  IMAD.MOV.U32 R10, RZ, RZ, 0x1 ;  /* 0x00000001ff0a7424 */ /* 0x000fe400078e00ff */
[----:B---3--:R-:W-:-:S04]  /*03e0*/  FADD R6, R6, -R15 ;  /* 0x8000000f06067221 */ /* 0x008fc80000000000 */
[----:B0-----:R-:W-:Y:S01]  /*03f0*/  DFMA R14, -R8, R10, 1 ;  /* 0x3ff00000080e742b */ /* 0x001fe2000000010a */
[----:B------:R-:W-:Y:S01]  /*0400*/  FFMA R6, R6, UR8, -R17 ;  /* 0x0000000806067c23 */ /* 0x000fe20008000811 */
[----:B----4-:R-:W-:-:S04]  /*0410*/  FADD R19, R12, -R19 ;  /* 0x800000130c137221 */ /* 0x010fc80000000000 */
[----:B------:R-:W-:Y:S01]  /*0420*/  FFMA R6, R19, UR10, R6 ;  /* 0x0000000a13067c23 */ /* 0x000fe20008000006 */
[----:B-----5:R-:W-:Y:S01]  /*0430*/  FADD R21, R16, -R21 ;  /* 0x8000001510157221 */ /* 0x020fe20000000000 */
[----:B------:R-:W-:Y:S02]  /*0440*/  DFMA R16, R14, R14, R14 ;  /* 0x0000000e0e10722b */ /* 0x000fe4000000000e */
[----:B------:R-:W0:Y:S01]  /*0450*/  F2F.F64.F32 R14, UR4 ;  /* 0x00000004000e7d10 */ /* 0x000e220008201800 */
[----:B------:R-:W-:-:S05]  /*0460*/  FFMA R6, -R21, UR11, R6 ;  /* 0x0000000b15067c23 */ /* 0x000fca0008000106 */
[----:B------:R-:W-:Y:S02]  /*0470*/  DFMA R16, R10, R16, R10 ;  /* 0x000000100a10722b */ /* 0x000fe4000000000a */
[----:B------:R-:W1:Y:S01]  /*0480*/  F2F.F64.F32 R10, R6 ;  /* 0x00000006000a7310 */ /* 0x000e620000201800 */
[----:B0-----:R-:W-:-:S05]  /*0490*/  DMUL R14, R14, R2 ;  /* 0x000000020e0e7228 */ /* 0x001fca0000000000 */
[----:B------:R-:W-:-:S03]  /*04a0*/  DFMA R2, -R8, R16, 1 ;  /* 0x3ff000000802742b */ /* 0x000fc60000000110 */
[----:B-1----:R-:W-:-:S05]  /*04b0*/  DMUL R18, R14, R10 ;  /* 0x0000000a0e127228 */ /* 0x002fca0000000000 */
[----:B------:R-:W-:-:S08]  /*04c0*/  DFMA R2, R16, R2, R16 ;  /* 0x000000021002722b */ /* 0x000fd00000000010 */
[----:B------:R-:W-:Y:S01]  /*04d0*/  DMUL R10, R18, R2 ;  /* 0x00000002120a7228 */ /* 0x000fe20000000000 */
[----:B------:R-:W-:-:S07]  /*04e0*/  FSETP.GEU.AND P1, PT, |R19|, 6.5827683646048100446e-37, PT ;  /* 0x036000001300780b */ /* 0x000fce0003f2e200 */
[----:B------:R-:W-:-:S08]  /*04f0*/  DFMA R14, -R8, R10, R18 ;  /* 0x0000000a080e722b */ /* 0x000fd00000000112 */
[----:B------:R-:W-:-:S10]  /*0500*/  DFMA R2, R2, R14, R10 ;  /* 0x0000000e0202722b */ /* 0x000fd4000000000a */
[----:B------:R-:W-:-:S05]  /*0510*/  FFMA R10, RZ, R9, R3 ;  /* 0x00000009ff0a7223 */ /* 0x000fca0000000003 */
[----:B------:R-:W-:-:S13]  /*0520*/  FSETP.GT.AND P0, PT, |R10|, 1.469367938527859385e-39, PT ;  /* 0x001000000a00780b */ /* 0x000fda0003f04200 */
[----:B------:R-:W-:Y:S05]  /*0530*/  @P0 BRA P1, `(.L_x_6) ;  /* 0x0000000000100947 */ /* 0x000fea0000800000 */
[----:B------:R-:W-:Y:S01]  /*0540*/  IMAD.MOV.U32 R2, RZ, RZ, R18 ;  /* 0x000000ffff027224 */ /* 0x000fe200078e0012 */
[----:B------:R-:W-:Y:S02]  /*0550*/  MOV R3, R19 ;  /* 0x0000001300037202 */ /* 0x000fe40000000f00 */
[----:B------:R-:W-:-:S07]  /*0560*/  MOV R22, 0x580 ;  /* 0x0000058000167802 */ /* 0x000fce0000000f00 */
[----:B------:R-:W-:Y:S05]  /*0570*/  CALL.REL.NOINC `($__internal_0_$__cuda_sm20_div_rn_f64_full) ;  /* 0x0000000400bc7944 */ /* 0x000fea0003c00000 */
.L_x_6:
[----:B------:R-:W-:Y:S05]  /*0580*/  BSYNC.RECONVERGENT B1 ;  /* 0x0000000000017941 */ /* 0x000fea0003800200 */
.L_x_5:
[----:B------:R-:W0:Y:S02]  /*0590*/  LDC.64 R8, c[0x0][0x388] ;  /* 0x0000e200ff087b82 */ /* 0x000e240000000a00 */
[----:B0-----:R-:W-:-:S05]  /*05a0*/  IMAD.WIDE R8, R7, 0x4, R8 ;  /* 0x0000000407087825 */ /* 0x001fca00078e0208 */
[----:B------:R-:W2:Y:S02]  /*05b0*/  LDG.E R6, desc[UR6][R8.64] ;  /* 0x0000000608067981 */ /* 0x000ea4000c1e1900 */
[----:B--2---:R-:W0:Y:S02]  /*05c0*/  F2F.F64.F32 R10, R6 ;  /* 0x00000006000a7310 */ /* 0x004e240000201800 */
[----:B0-----:R-:W-:-:S10]  /*05d0*/  DADD R10, R10, R2 ;  /* 0x000000000a0a7229 */ /* 0x001fd40000000002 */
[----:B------:R-:W0:Y:S02]  /*05e0*/  F2F.F32.F64 R11, R10 ;  /* 0x0000000a000b7310 */ /* 0x000e240000301000 */
[----:B0-----:R0:W-:Y:S02]  /*05f0*/  STG.E desc[UR6][R8.64], R11 ;  /* 0x0000000b08007986 */ /* 0x0011e4000c101906 */
.L_x_2:
[----:B------:R-:W-:Y:S05]  /*0600*/  BSYNC.RECONVERGENT B0 ;  /* 0x0000000000007941 */ /* 0x000fea0003800200 */
.L_x_1:
[----:B0-----:R-:W0:Y:S02]  /*0610*/  LDC.64 R8, c[0x0][0x3a0] ;  /* 0x0000e800ff087b82 */ /* 0x001e240000000a00 */
[----:B0-----:R-:W-:Y:S01]  /*0620*/  VIADD R9, R9, 0xfffffffc ;  /* 0xfffffffc09097836 */ /* 0x001fe20000000000 */
[----:B------:R-:W-:-:S04]  /*0630*/  ISETP.GE.AND P0, PT, R13, R8, PT ;  /* 0x000000080d00720c */ /* 0x000fc80003f06270 */
[----:B------:R-:W-:-:S04]  /*0640*/  ISETP.GE.OR P0, PT, R0, R9, P0 ;  /* 0x000000090000720c */ /* 0x000fc80000706670 */
[----:B------:R-:W-:-:S13]  /*0650*/  ISETP.LT.U32.OR P0, PT, R0, 0x3, P0 ;  /* 0x000000030000780c */ /* 0x000fda0000701470 */
[----:B------:R-:W-:Y:S05]  /*0660*/  @P0 EXIT ;  /* 0x000000000000094d */ /* 0x000fea0003800000 */
[----:B------:R-:W0:Y:S02]  /*0670*/  LDC.64 R2, c[0x0][0x398] ;  /* 0x0000e600ff027b82 */ /* 0x000e240000000a00 */
[----:B0-----:R-:W-:-:S04]  /*0680*/  IMAD.WIDE R16, R7, 0x4, R2 ;  /* 0x0000000407107825 */ /* 0x001fc800078e0202 */
[----:B------:R-:W-:Y:S02]  /*0690*/  IMAD.WIDE R2, R8, 0x4, R16 ;  /* 0x0000000408027825 */ /* 0x000fe400078e0210 */
        /* <DEDUP_REMOVED lines=16> */
[----:B------:R-:W-:Y:S02]  /*07a0*/  FSETP.GT.AND P0, PT, |R0|, 1.469367938527859385e-39, PT ;  /* 0x001000000000780b */ /* 0x000fe40003f04200 */
[----:B------:R-:W-:-:S11]  /*07b0*/  IADD3 R0, PT, PT, R7, R8, RZ ;  /* 0x0000000807007210 */ /* 0x000fd60007ffe0ff */
[----:B------:R-:W-:Y:S05]  /*07c0*/  @P0 BRA `(.L_x_8) ;  /* 0x0000000000180947 */ /* 0x000fea0003800000 */
[----:B------:R-:W-:Y:S01]  /*07d0*/  IMAD.MOV.U32 R8, RZ, RZ, R10 ;  /* 0x000000ffff087224 */ /* 0x000fe200078e000a */
[----:B------:R-:W-:Y:S01]  /*07e0*/  MOV R2, RZ ;  /* 0x000000ff00027202 */ /* 0x000fe20000000f00 */
[----:B------:R-:W-:Y:S01]  /*07f0*/  IMAD.MOV.U32 R9, RZ, RZ, R11 ;  /* 0x000000ffff097224 */ /* 0x000fe200078e000b */
[----:B------:R-:W-:Y:S01]  /*0800*/  MOV R22, 0x830 ;  /* 0x0000083000167802 */ /* 0x000fe20000000f00 */
[----:B------:R-:W-:-:S07]  /*0810*/  IMAD.MOV.U32 R3, RZ, RZ, -0x40000000 ;  /* 0xc0000000ff037424 */ /* 0x000fce00078e00ff */
[----:B------:R-:W-:Y:S05]  /*0820*/  CALL.REL.NOINC `($__internal_0_$__cuda_sm20_div_rn_f64_full) ;  /* 0x0000000400107944 */ /* 0x000fea0003c00000 */
.L_x_8:
[----:B------:R-:W-:Y:S05]  /*0830*/  BSYNC.RECONVERGENT B0 ;  /* 0x0000000000007941 */ /* 0x000fea0003800200 */
.L_x_7:
[----:B------:R-:W0:Y:S01]  /*0840*/  LDC R19, c[0x0][0x3a0] ;  /* 0x0000e800ff137b82 */ /* 0x000e220000000800 */
[----:B------:R-:W1:Y:S01]  /*0850*/  LDCU UR4, c[0x0][0x3ac] ;  /* 0x00007580ff0477ac */ /* 0x000e620008000800 */
[----:B------:R-:W2:Y:S06]  /*0860*/  LDCU.128 UR8, c[0x3][URZ] ;  /* 0x00c00000ff0877ac */ /* 0x000eac0008000c00 */
[----:B------:R-:W3:Y:S01]  /*0870*/  LDC.64 R8, c[0x0][0x380] ;  /* 0x0000e000ff087b82 */ /* 0x000ee20000000a00 */
[C---:B0-----:R-:W-:Y:S01]  /*0880*/  IMAD.WIDE R10, R19.reuse, 0x4, R4 ;  /* 0x00000004130a7825 */ /* 0x041fe200078e0204 */
[----:B------:R-:W-:Y:S01]  /*0890*/  IADD3 R16, PT, PT, -R19, RZ, RZ ;  /* 0x000000ff13107210 */ /* 0x000fe20007ffe1ff */
[----:B------:R0:W4:Y:S02]  /*08a0*/  LDG.E R4, desc[UR6][R4.64] ;  /* 0x0000000604047981 */ /* 0x000124000c1e1900 */
[----:B------:R-:W-:-:S02]  /*08b0*/  IMAD.IADD R13, R7, 0x1, -R19 ;  /* 0x00000001070d7824 */ /* 0x000fc400078e0a13 */
[----:B------:R-:W-:Y:S02]  /*08c0*/  IMAD.WIDE R14, R19, 0x4, R10 ;  /* 0x00000004130e7825 */ /* 0x000fe400078e020a */
[----:B------:R-:W4:Y:S02]  /*08d0*/  LDG.E R11, desc[UR6][R10.64] ;  /* 0x000000060a0b7981 */ /* 0x000f24000c1e1900 */
[----:B---3--:R-:W-:-:S04]  /*08e0*/  IMAD.WIDE R12, R13, 0x4, R8 ;  /* 0x000000040d0c7825 */ /* 0x008fc800078e0208 */
[C---:B------:R-:W-:Y:S02]  /*08f0*/  IMAD R6, R19.reuse, 0x2, R0 ;  /* 0x0000000213067824 */ /* 0x040fe400078e0200 */
[----:B------:R-:W3:Y:S04]  /*0900*/  LDG.E R13, desc[UR6][R12.64] ;  /* 0x000000060c0d7981 */ /* 0x000ee8000c1e1900 */
[----:B------:R5:W3:Y:S01]  /*0910*/  LDG.E R0, desc[UR6][R14.64] ;  /* 0x000000060e007981 */ /* 0x000ae2000c1e1900 */
[----:B------:R-:W-:Y:S01]  /*0920*/  IADD3 R6, PT, PT, R6, R19, RZ ;  /* 0x0000001306067210 */ /* 0x000fe20007ffe0ff */
[----:B------:R-:W-:Y:S02]  /*0930*/  IMAD R21, R16, 0x2, R7 ;  /* 0x0000000210157824 */ /* 0x000fe400078e0207 */
[----:B------:R-:W-:-:S04]  /*0940*/  IMAD.WIDE R16, R19, 0x4, R14 ;  /* 0x0000000413107825 */ /* 0x000fc800078e020e */
[----:B------:R-:W-:-:S04]  /*0950*/  IMAD.WIDE R20, R21, 0x4, R8 ;  /* 0x0000000415147825 */ /* 0x000fc800078e0208 */
[C---:B------:R-:W-:Y:S02]  /*0960*/  IMAD R23, R19.reuse, -0x7, R6 ;  /* 0xfffffff913177824 */ /* 0x040fe400078e0206 */
[----:B------:R-:W-:Y:S01]  /*0970*/  IMAD.WIDE R18, R19, 0x4, R16 ;  /* 0x0000000413127825 */ /* 0x000fe200078e0210 */
[----:B------:R-:W2:Y:S03]  /*0980*/  LDG.E R6, desc[UR6][R16.64] ;  /* 0x0000000610067981 */ /* 0x000ea6000c1e1900 */
[----:B------:R-:W-:Y:S01]  /*0990*/  IMAD.WIDE R22, R23, 0x4, R8 ;  /* 0x0000000417167825 */ /* 0x000fe200078e0208 */
[----:B------:R-:W2:Y:S04]  /*09a0*/  LDG.E R21, desc[UR6][R20.64] ;  /* 0x0000000614157981 */ /* 0x000ea8000c1e1900 */
[----:B------:R-:W2:Y:S04]  /*09b0*/  LDG.E R18, desc[UR6][R18.64] ;  /* 0x0000000612127981 */ /* 0x000ea8000c1e1900 */
[----:B------:R-:W2:Y:S01]  /*09c0*/  LDG.E R23, desc[UR6][R22.64] ;  /* 0x0000000616177981 */ /* 0x000ea2000c1e1900 */
[----:B-1----:R-:W0:Y:S01]  /*09d0*/  F2F.F64.F32 R8, UR4 ;  /* 0x0000000400087d10 */ /* 0x002e220008201800 */
[----:B------:R-:W5:Y:S07]  /*09e0*/  LDCU UR4, c[0x0][0x3b0] ;  /* 0x00007600ff0477ac */ /* 0x000f6e0008000800 */
[----:B0-----:R-:W0:Y:S08]  /*09f0*/  MUFU.RCP64H R5, R9 ;  /* 0x0000000900057308 */ /* 0x001e300000001800 */
[----:B-----5:R-:W1:Y:S02]  /*0a00*/  F2F.F64.F32 R14, UR4 ;  /* 0x00000004000e7d10 */ /* 0x020e640008201800 */
[----:B-1----:R-:W-:Y:S01]  /*0a10*/  DMUL R2, R14, R2 ;  /* 0x000000020e027228 */ /* 0x002fe20000000000 */
[----:B------:R-:W-:Y:S01]  /*0a20*/  BSSY.RECONVERGENT B0, `(.L_x_9) ;  /* 0x000001c000007945 */ /* 0x000fe20003800200 */
[----:B---3--:R-:W-:Y:S01]  /*0a30*/  FADD R13, R0, -R13 ;  /* 0x8000000d000d7221 */ /* 0x008fe20000000000 */
[----:B----4-:R-:W-:Y:S01]  /*0a40*/  FADD R0, R11, -R4 ;  /* 0x800000040b007221 */ /* 0x010fe20000000000 */
[----:B------:R-:W-:-:S02]  /*0a50*/  IMAD.MOV.U32 R4, RZ, RZ, 0x1 ;  /* 0x00000001ff047424 */ /* 0x000fc400078e00ff */
[----:B--2---:R-:W-:-:S04]  /*0a60*/  FMUL R13, R13, UR9 ;  /* 0x000000090d0d7c20 */ /* 0x004fc80008400000 */
[----:B0-----:R-:W-:Y:S01]  /*0a70*/  DFMA R10, -R8, R4, 1 ;  /* 0x3ff00000080a742b */ /* 0x001fe20000000104 */
[----:B------:R-:W-:-:S07]  /*0a80*/  FFMA R0, R0, UR8, -R13 ;  /* 0x0000000800007c23 */ /* 0x000fce000800080d */
[----:B------:R-:W-:Y:S01]  /*0a90*/  DFMA R10, R10, R10, R10 ;  /* 0x0000000a0a0a722b */ /* 0x000fe2000000000a */
[----:B------:R-:W-:-:S04]  /*0aa0*/  FADD R21, R6, -R21 ;  /* 0x8000001506157221 */ /* 0x000fc80000000000 */
[----:B------:R-:W-:Y:S01]  /*0ab0*/  FFMA R0, R21, UR10, R0 ;  /* 0x0000000a15007c23 */ /* 0x000fe20008000000 */
[----:B------:R-:W-:Y:S02]  /*0ac0*/  FADD R23, R18, -R23 ;  /* 0x8000001712177221 */ /* 0x000fe40000000000 */
[----:B------:R-:W-:Y:S02]  /*0ad0*/  DFMA R10, R4, R10, R4 ;  /* 0x0000000a040a722b */ /* 0x000fe40000000004 */
[----:B------:R-:W-:-:S04]  /*0ae0*/  FFMA R0, -R23, UR11, R0 ;  /* 0x0000000b17007c23 */ /* 0x000fc80008000100 */
[----:B------:R-:W0:Y:S02]  /*0af0*/  F2F.F64.F32 R4, R0 ;  /* 0x0000000000047310 */ /* 0x000e240000201800 */
[----:B------:R-:W-:-:S08]  /*0b00*/  DFMA R12, -R8, R10, 1 ;  /* 0x3ff00000080c742b */ /* 0x000fd0000000010a */
[----:B------:R-:W-:Y:S02]  /*0b10*/  DFMA R12, R10, R12, R10 ;  /* 0x0000000c0a0c722b */ /* 0x000fe4000000000a */
[----:B0-----:R-:W-:-:S08]  /*0b20*/  DMUL R10, R2, R4 ;  /* 0x00000004020a7228 */ /* 0x001fd00000000000 */
[----:B------:R-:W-:-:S08]  /*0b30*/  DMUL R2, R10, R12 ;  /* 0x0000000c0a027228 */ /* 0x000fd00000000000 */
[----:B------:R-:W-:-:S08]  /*0b40*/  DFMA R4, -R8, R2, R10 ;  /* 0x000000020804722b */ /* 0x000fd0000000010a */
[----:B------:R-:W-:Y:S01]  /*0b50*/  DFMA R2, R12, R4, R2 ;  /* 0x000000040c02722b */ /* 0x000fe20000000002 */
[----:B------:R-:W-:-:S09]  /*0b60*/  FSETP.GEU.AND P1, PT, |R11|, 6.5827683646048100446e-37, PT ;  /* 0x036000000b00780b */ /* 0x000fd20003f2e200 */
[----:B------:R-:W-:-:S05]  /*0b70*/  FFMA R4, RZ, R9, R3 ;  /* 0x00000009ff047223 */ /* 0x000fca0000000003 */
[----:B------:R-:W-:-:S13]  /*0b80*/  FSETP.GT.AND P0, PT, |R4|, 1.469367938527859385e-39, PT ;  /* 0x001000000400780b */ /* 0x000fda0003f04200 */
[----:B------:R-:W-:Y:S05]  /*0b90*/  @P0 BRA P1, `(.L_x_10) ;  /* 0x0000000000100947 */ /* 0x000fea0000800000 */
[----:B------:R-:W-:Y:S01]  /*0ba0*/  IMAD.MOV.U32 R2, RZ, RZ, R10 ;  /* 0x000000ffff027224 */ /* 0x000fe200078e000a */
[----:B------:R-:W-:Y:S02]  /*0bb0*/  MOV R3, R11 ;  /* 0x0000000b00037202 */ /* 0x000fe40000000f00 */
[----:B------:R-:W-:-:S07]  /*0bc0*/  MOV R22, 0xbe0 ;  /* 0x00000be000167802 */ /* 0x000fce0000000f00 */
[----:B------:R-:W-:Y:S05]  /*0bd0*/  CALL.REL.NOINC `($__internal_0_$__cuda_sm20_div_rn_f64_full) ;  /* 0x0000000000247944 */ /* 0x000fea0003c00000 */
.L_x_10:
[----:B------:R-:W-:Y:S05]  /*0be0*/  BSYNC.RECONVERGENT B0 ;  /* 0x0000000000007941 */ /* 0x000fea0003800200 */
.L_x_9:
[----:B------:R-:W0:Y:S02]  /*0bf0*/  LDC.64 R4, c[0x0][0x390] ;  /* 0x0000e400ff047b82 */ /* 0x000e240000000a00 */
[----:B0-----:R-:W-:-:S05]  /*0c00*/  IMAD.WIDE R4, R7, 0x4, R4 ;  /* 0x0000000407047825 */ /* 0x001fca00078e0204 */
[----:B------:R-:W2:Y:S02]  /*0c10*/  LDG.E R0, desc[UR6][R4.64] ;  /* 0x0000000604007981 */ /* 0x000ea4000c1e1900 */
[----:B--2---:R-:W0:Y:S02]  /*0c20*/  F2F.F64.F32 R6, R0 ;  /* 0x0000000000067310 */ /* 0x004e240000201800 */
[----:B0-----:R-:W-:-:S10]  /*0c30*/  DADD R6, R6, R2 ;  /* 0x0000000006067229 */ /* 0x001fd40000000002 */
[----:B------:R-:W0:Y:S02]  /*0c40*/  F2F.F32.F64 R7, R6 ;  /* 0x0000000600077310 */ /* 0x000e240000301000 */
[----:B0-----:R-:W-:Y:S01]  /*0c50*/  STG.E desc[UR6][R4.64], R7 ;  /* 0x0000000704007986 */ /* 0x001fe2000c101906 */
[----:B------:R-:W-:Y:S05]  /*0c60*/  EXIT ;  /* 0x000000000000794d */ /* 0x000fea0003800000 */
        .weak           $__internal_0_$__cuda_sm20_div_rn_f64_full
        .type           $__internal_0_$__cuda_sm20_div_rn_f64_full,@function
        .size           $__internal_0_$__cuda_sm20_div_rn_f64_full,(.L_x_31 - $__internal_0_$__cuda_sm20_div_rn_f64_full)
$__internal_0_$__cuda_sm20_div_rn_f64_full:
[C---:B------:R-:W-:Y:S01]  /*0c70*/  FSETP.GEU.AND P0, PT, |R9|.reuse, 1.469367938527859385e-39, PT ;  /* 0x001000000900780b */ /* 0x040fe20003f0e200 */
[----:B------:R-:W-:Y:S01]  /*0c80*/  IMAD.MOV.U32 R16, RZ, RZ, 0x1 ;  /* 0x00000001ff107424 */ /* 0x000fe200078e00ff */
[----:B------:R-:W-:Y:S01]  /*0c90*/  LOP3.LUT R10, R9, 0x800fffff, RZ, 0xc0, !PT ;  /* 0x800fffff090a7812 */ /* 0x000fe200078ec0ff */
[----:B------:R-:W-:Y:S01]  /*0ca0*/  BSSY.RECONVERGENT B2, `(.L_x_11) ;  /* 0x0000054000027945 */ /* 0x000fe20003800200 */
[C---:B------:R-:W-:Y:S02]  /*0cb0*/  FSETP.GEU.AND P2, PT, |R3|.reuse, 1.469367938527859385e-39, PT ;  /* 0x001000000300780b */ /* 0x040fe40003f4e200 */
[----:B------:R-:W-:Y:S01]  /*0cc0*/  LOP3.LUT R11, R10, 0x3ff00000, RZ, 0xfc, !PT ;  /* 0x3ff000000a0b7812 */ /* 0x000fe200078efcff */
[----:B------:R-:W-:Y:S01]  /*0cd0*/  IMAD.MOV.U32 R10, RZ, RZ, R8 ;  /* 0x000000ffff0a7224 */ /* 0x000fe200078e0008 */
[----:B------:R-:W-:Y:S02]  /*0ce0*/  LOP3.LUT R12, R3, 0x7ff00000, RZ, 0xc0, !PT ;  /* 0x7ff00000030c7812 */ /* 0x000fe400078ec0ff */
[----:B------:R-:W-:-:S02]  /*0cf0*/  MOV R6, 0x1ca00000 ;  /* 0x1ca0000000067802 */ /* 0x000fc40000000f00 */
[C---:B------:R-:W-:Y:S01]  /*0d00*/  LOP3.LUT R23, R9.reuse, 0x7ff00000, RZ, 0xc0, !PT ;  /* 0x7ff0000009177812 */ /* 0x040fe200078ec0ff */
[----:B------:R-:W-:Y:S01]  /*0d10*/  @!P0 DMUL R10, R8, 8.98846567431157953865e+307 ;  /* 0x7fe00000080a8828 */ /* 0x000fe20000000000 */
[----:B------:R-:W-:Y:S02]  /*0d20*/  MOV R24, R12 ;  /* 0x0000000c00187202 */ /* 0x000fe40000000f00 */
[C---:B------:R-:W-:Y:S02]  /*0d30*/  ISETP.GE.U32.AND P1, PT, R12.reuse, R23, PT ;  /* 0x000000170c00720c */ /* 0x040fe40003f26070 */
[----:B------:R-:W-:Y:S01]  /*0d40*/  @!P2 LOP3.LUT R19, R9, 0x7ff00000, RZ, 0xc0, !PT ;  /* 0x7ff000000913a812 */ /* 0x000fe200078ec0ff */
[----:B------:R-:W0:Y:S03]  /*0d50*/  MUFU.RCP64H R17, R11 ;  /* 0x0000000b00117308 */ /* 0x000e260000001800 */
[----:B------:R-:W-:-:S02]  /*0d60*/  @!P2 ISETP.GE.U32.AND P3, PT, R12, R19, PT ;  /* 0x000000130c00a20c */ /* 0x000fc40003f66070 */
[----:B------:R-:W-:Y:S02]  /*0d70*/  @!P0 LOP3.LUT R23, R11, 0x7ff00000, RZ, 0xc0, !PT ;  /* 0x7ff000000b178812 */ /* 0x000fe400078ec0ff */
[----:B------:R-:W-:-:S04]  /*0d80*/  @!P2 SEL R19, R6, 0x63400000, !P3 ;  /* 0x634000000613a807 */ /* 0x000fc80005800000 */
[----:B------:R-:W-:-:S04]  /*0d90*/  @!P2 LOP3.LUT R20, R19, 0x80000000, R3, 0xf8, !PT ;  /* 0x800000001314a812 */ /* 0x000fc800078ef803 */
[----:B------:R-:W-:Y:S01]  /*0da0*/  @!P2 LOP3.LUT R21, R20, 0x100000, RZ, 0xfc, !PT ;  /* 0x001000001415a812 */ /* 0x000fe200078efcff */
[----:B------:R-:W-:Y:S01]  /*0db0*/  @!P2 IMAD.MOV.U32 R20, RZ, RZ, RZ ;  /* 0x000000ffff14a224 */ /* 0x000fe200078e00ff */
[----:B0-----:R-:W-:-:S08]  /*0dc0*/  DFMA R14, R16, -R10, 1 ;  /* 0x3ff00000100e742b */ /* 0x001fd0000000080a */
[----:B------:R-:W-:-:S08]  /*0dd0*/  DFMA R14, R14, R14, R14 ;  /* 0x0000000e0e0e722b */ /* 0x000fd0000000000e */
[----:B------:R-:W-:Y:S01]  /*0de0*/  DFMA R16, R16, R14, R16 ;  /* 0x0000000e1010722b */ /* 0x000fe20000000010 */
[----:B------:R-:W-:Y:S01]  /*0df0*/  SEL R15, R6, 0x63400000, !P1 ;  /* 0x63400000060f7807 */ /* 0x000fe20004800000 */
[----:B------:R-:W-:-:S03]  /*0e00*/  IMAD.MOV.U32 R14, RZ, RZ, R2 ;  /* 0x000000ffff0e7224 */ /* 0x000fc600078e0002 */
[----:B------:R-:W-:-:S03]  /*0e10*/  LOP3.LUT R15, R15, 0x800fffff, R3, 0xf8, !PT ;  /* 0x800fffff0f0f7812 */ /* 0x000fc600078ef803 */
[----:B------:R-:W-:-:S03]  /*0e20*/  DFMA R18, R16, -R10, 1 ;  /* 0x3ff000001012742b */ /* 0x000fc6000000080a */
[----:B------:R-:W-:-:S05]  /*0e30*/  @!P2 DFMA R14, R14, 2, -R20 ;  /* 0x400000000e0ea82b */ /* 0x000fca0000000814 */
[----:B------:R-:W-:-:S05]  /*0e40*/  DFMA R18, R16, R18, R16 ;  /* 0x000000121012722b */ /* 0x000fca0000000010 */
[----:B------:R-:W-:-:S03]  /*0e50*/  @!P2 LOP3.LUT R24, R15, 0x7ff00000, RZ, 0xc0, !PT ;  /* 0x7ff000000f18a812 */ /* 0x000fc600078ec0ff */
[----:B------:R-:W-:Y:S02]  /*0e60*/  DMUL R16, R18, R14 ;  /* 0x0000000e12107228 */ /* 0x000fe40000000000 */
[----:B------:R-:W-:-:S05]  /*0e70*/  VIADD R25, R24, 0xffffffff ;  /* 0xffffffff18197836 */ /* 0x000fca0000000000 */
[----:B------:R-:W-:Y:S01]  /*0e80*/  ISETP.GT.U32.AND P0, PT, R25, 0x7feffffe, PT ;  /* 0x7feffffe1900780c */ /* 0x000fe20003f04070 */
[----:B------:R-:W-:Y:S01]  /*0e90*/  VIADD R25, R23, 0xffffffff ;  /* 0xffffffff17197836 */ /* 0x000fe20000000000 */
[----:B------:R-:W-:-:S04]  /*0ea0*/  DFMA R20, R16, -R10, R14 ;  /* 0x8000000a1014722b */ /* 0x000fc8000000000e */
[----:B------:R-:W-:-:S04]  /*0eb0*/  ISETP.GT.U32.OR P0, PT, R25, 0x7feffffe, P0 ;  /* 0x7feffffe1900780c */ /* 0x000fc80000704470 */
[----:B------:R-:W-:-:S09]  /*0ec0*/  DFMA R20, R18, R20, R16 ;  /* 0x000000141214722b */ /* 0x000fd20000000010 */
[----:B------:R-:W-:Y:S05]  /*0ed0*/  @P0 BRA `(.L_x_12) ;  /* 0x00000000006c0947 */ /* 0x000fea0003800000 */
[----:B------:R-:W-:Y:S01]  /*0ee0*/  LOP3.LUT R3, R9, 0x7ff00000, RZ, 0xc0, !PT ;  /* 0x7ff0000009037812 */ /* 0x000fe200078ec0ff */
[----:B------:R-:W-:-:S03]  /*0ef0*/  IMAD.MOV.U32 R18, RZ, RZ, RZ ;  /* 0x000000ffff127224 */ /* 0x000fc600078e00ff */
[CC--:B------:R-:W-:Y:S02]  /*0f00*/  VIADDMNMX R2, R12.reuse, -R3.reuse, 0xb9600000, !PT ;  /* 0xb96000000c027446 */ /* 0x0c0fe40007800903 */
[----:B------:R-:W-:Y:S02]  /*0f10*/  ISETP.GE.U32.AND P0, PT, R12, R3, PT ;  /* 0x000000030c00720c */ /* 0x000fe40003f06070 */
[----:B------:R-:W-:Y:S02]  /*0f20*/  VIMNMX R2, PT, PT, R2, 0x46a00000, PT ;  /* 0x46a0000002027848 */ /* 0x000fe40003fe0100 */
[----:B------:R-:W-:-:S04]  /*0f30*/  SEL R3, R6, 0x63400000, !P0 ;  /* 0x6340000006037807 */ /* 0x000fc80004000000 */
[----:B------:R-:W-:-:S05]  /*0f40*/  IADD3 R2, PT, PT, -R3, R2, RZ ;  /* 0x0000000203027210 */ /* 0x000fca0007ffe1ff */
[----:B------:R-:W-:-:S06]  /*0f50*/  VIADD R19, R2, 0x7fe00000 ;  /* 0x7fe0000002137836 */ /* 0x000fcc0000000000 */
[----:B------:R-:W-:-:S10]  /*0f60*/  DMUL R16, R20, R18 ;  /* 0x0000001214107228 */ /* 0x000fd40000000000 */
[----:B------:R-:W-:-:S13]  /*0f70*/  FSETP.GTU.AND P0, PT, |R17|, 1.469367938527859385e-39, PT ;  /* 0x001000001100780b */ /* 0x000fda0003f0c200 */
[----:B------:R-:W-:Y:S05]  /*0f80*/  @P0 BRA `(.L_x_13) ;  /* 0x0000000000940947 */ /* 0x000fea0003800000 */
[----:B------:R-:W-:Y:S01]  /*0f90*/  DFMA R10, R20, -R10, R14 ;  /* 0x8000000a140a722b */ /* 0x000fe2000000000e */
[----:B------:R-:W-:-:S09]  /*0fa0*/  MOV R18, RZ ;  /* 0x000000ff00127202 */ /* 0x000fd20000000f00 */
[C---:B------:R-:W-:Y:S02]  /*0fb0*/  FSETP.NEU.AND P0, PT, R11.reuse, RZ, PT ;  /* 0x000000ff0b00720b */ /* 0x040fe40003f0d000 */
[----:B------:R-:W-:-:S04]  /*0fc0*/  LOP3.LUT R3, R11, 0x80000000, R9, 0x48, !PT ;  /* 0x800000000b037812 */ /* 0x000fc800078e4809 */
[----:B------:R-:W-:-:S07]  /*0fd0*/  LOP3.LUT R19, R3, R19, RZ, 0xfc, !PT ;  /* 0x0000001303137212 */ /* 0x000fce00078efcff */
[----:B------:R-:W-:Y:S05]  /*0fe0*/  @!P0 BRA `(.L_x_13) ;  /* 0x00000000007c8947 */ /* 0x000fea0003800000 */
[----:B------:R-:W-:Y:S01]  /*0ff0*/  IMAD.MOV R9, RZ, RZ, -R2 ;  /* 0x000000ffff097224 */ /* 0x000fe200078e0a02 */
[----:B------:R-:W-:Y:S01]  /*1000*/  DMUL.RP R18, R20, R18 ;  /* 0x0000001214127228 */ /* 0x000fe20000008000 */
[----:B------:R-:W-:-:S06]  /*1010*/  IMAD.MOV.U32 R8, RZ, RZ, RZ ;  /* 0x000000ffff087224 */ /* 0x000fcc00078e00ff */
[----:B------:R-:W-:-:S03]  /*1020*/  DFMA R8, R16, -R8, R20 ;  /* 0x800000081008722b */ /* 0x000fc60000000014 */
[----:B------:R-:W-:-:S03]  /*1030*/  LOP3.LUT R3, R19, R3, RZ, 0x3c, !PT ;  /* 0x0000000313037212 */ /* 0x000fc600078e3cff */
[----:B------:R-:W-:-:S04]  /*1040*/  IADD3 R8, PT, PT, -R2, -0x43300000, RZ ;  /* 0xbcd0000002087810 */ /* 0x000fc80007ffe1ff */
[----:B------:R-:W-:-:S04]  /*1050*/  FSETP.NEU.AND P0, PT, |R9|, R8, PT ;  /* 0x000000080900720b */ /* 0x000fc80003f0d200 */
[----:B------:R-:W-:Y:S02]  /*1060*/  FSEL R16, R18, R16, !P0 ;  /* 0x0000001012107208 */ /* 0x000fe40004000000 */
[----:B------:R-:W-:Y:S01]  /*1070*/  FSEL R17, R3, R17, !P0 ;  /* 0x0000001103117208 */ /* 0x000fe20004000000 */
[----:B------:R-:W-:Y:S06]  /*1080*/  BRA `(.L_x_13) ;  /* 0x0000000000547947 */ /* 0x000fec0003800000 */
.L_x_12:
[----:B------:R-:W-:-:S14]  /*1090*/  DSETP.NAN.AND P0, PT, R2, R2, PT ;  /* 0x000000020200722a */ /* 0x000fdc0003f08000 */
[----:B------:R-:W-:Y:S05]  /*10a0*/  @P0 BRA `(.L_x_14) ;  /* 0x0000000000440947 */ /* 0x000fea0003800000 */
[----:B------:R-:W-:-:S14]  /*10b0*/  DSETP.NAN.AND P0, PT, R8, R8, PT ;  /* 0x000000080800722a */ /* 0x000fdc0003f08000 */
[----:B------:R-:W-:Y:S05]  /*10c0*/  @P0 BRA `(.L_x_15) ;  /* 0x0000000000300947 */ /* 0x000fea0003800000 */
[----:B------:R-:W-:Y:S01]  /*10d0*/  ISETP.NE.AND P0, PT, R24, R23, PT ;  /* 0x000000171800720c */ /* 0x000fe20003f05270 */
[----:B------:R-:W-:Y:S01]  /*10e0*/  IMAD.MOV.U32 R17, RZ, RZ, -0x80000 ;  /* 0xfff80000ff117424 */ /* 0x000fe200078e00ff */
[----:B------:R-:W-:-:S11]  /*10f0*/  MOV R16, 0x0 ;  /* 0x0000000000107802 */ /* 0x000fd60000000f00 */
[----:B------:R-:W-:Y:S05]  /*1100*/  @!P0 BRA `(.L_x_13) ;  /* 0x0000000000348947 */ /* 0x000fea0003800000 */
[----:B------:R-:W-:Y:S02]  /*1110*/  ISETP.NE.AND P0, PT, R24, 0x7ff00000, PT ;  /* 0x7ff000001800780c */ /* 0x000fe40003f05270 */
[----:B------:R-:W-:Y:S02]  /*1120*/  LOP3.LUT R17, R3, 0x80000000, R9, 0x48, !PT ;  /* 0x8000000003117812 */ /* 0x000fe400078e4809 */
[----:B------:R-:W-:-:S13]  /*1130*/  ISETP.EQ.OR P0, PT, R23, RZ, !P0 ;  /* 0x000000ff1700720c */ /* 0x000fda0004702670 */
[----:B------:R-:W-:Y:S01]  /*1140*/  @P0 LOP3.LUT R2, R17, 0x7ff00000, RZ, 0xfc, !PT ;  /* 0x7ff0000011020812 */ /* 0x000fe200078efcff */
[----:B------:R-:W-:Y:S01]  /*1150*/  @!P0 IMAD.MOV.U32 R16, RZ, RZ, RZ ;  /* 0x000000ffff108224 */ /* 0x000fe200078e00ff */
[----:B------:R-:W-:-:S03]  /*1160*/  @P0 MOV R16, RZ ;  /* 0x000000ff00100202 */ /* 0x000fc60000000f00 */
[----:B------:R-:W-:Y:S01]  /*1170*/  @P0 IMAD.MOV.U32 R17, RZ, RZ, R2 ;  /* 0x000000ffff110224 */ /* 0x000fe200078e0002 */
[----:B------:R-:W-:Y:S06]  /*1180*/  BRA `(.L_x_13) ;  /* 0x0000000000147947 */ /* 0x000fec0003800000 */
.L_x_15:
[----:B------:R-:W-:Y:S02]  /*1190*/  LOP3.LUT R17, R9, 0x80000, RZ, 0xfc, !PT ;  /* 0x0008000009117812 */ /* 0x000fe400078efcff */
[----:B------:R-:W-:Y:S01]  /*11a0*/  MOV R16, R8 ;  /* 0x0000000800107202 */ /* 0x000fe20000000f00 */
[----:B------:R-:W-:Y:S06]  /*11b0*/  BRA `(.L_x_13) ;  /* 0x0000000000087947 */ /* 0x000fec0003800000 */
.L_x_14:
[----:B------:R-:W-:Y:S01]  /*11c0*/  LOP3.LUT R17, R3, 0x80000, RZ, 0xfc, !PT ;  /* 0x0008000003117812 */ /* 0x000fe200078efcff */
[----:B------:R-:W-:-:S07]  /*11d0*/  IMAD.MOV.U32 R16, RZ, RZ, R2 ;  /* 0x000000ffff107224 */ /* 0x000fce00078e0002 */
.L_x_13:
[----:B------:R-:W-:Y:S05]  /*11e0*/  BSYNC.RECONVERGENT B2 ;  /* 0x0000000000027941 */ /* 0x000fea0003800200 */
.L_x_11:
[----:B------:R-:W-:Y:S01]  /*11f0*/  HFMA2 R23, -RZ, RZ, 0, 0 ;  /* 0x00000000ff177431 */ /* 0x000fe200000001ff */
[----:B------:R-:W-:Y:S01]  /*1200*/  MOV R2, R16 ;  /* 0x0000001000027202 */ /* 0x000fe20000000f00 */
[----:B------:R-:W-:Y:S02]  /*1210*/  IMAD.MOV.U32 R3, RZ, RZ, R17 ;  /* 0x000000ffff037224 */ /* 0x000fe400078e0011 */
[----:B------:R-:W-:Y:S05]  /*1220*/  RET.REL.NODEC R22 `(_Z11kernel_dVdtPfS_S_S_iifff) ;  /* 0xffffffec16747950 */ /* 0x000fea0003c3ffff */
.L_x_16:
        /* <DEDUP_REMOVED lines=13> */
.L_x_31:


//--------------------- .text._Z11kernel_dPdtPfS_S_S_S_S_iiff --------------------------
	.section	.text._Z11kernel_dPdtPfS_S_S_S_S_iiff,"ax",@progbits
	.align	128
        .global         _Z11kernel_dPdtPfS_S_S_S_S_iiff
        .type           _Z11kernel_dPdtPfS_S_S_S_S_iiff,@function
        .size           _Z11kernel_dPdtPfS_S_S_S_S_iiff,(.L_x_32 - _Z11kernel_dPdtPfS_S_S_S_S_iiff)
        .other          _Z11kernel_dPdtPfS_S_S_S_S_iiff,@"STO_CUDA_ENTRY STV_DEFAULT"
_Z11kernel_dPdtPfS_S_S_S_S_iiff:
.text._Z11kernel_dPdtPfS_S_S_S_S_iiff:
[----:B------:R-:W-:Y:S01]  /*0000*/  LDC R1, c[0x0][0x37c] ;  /* 0x0000df00ff017b82 */ /* 0x000fe20000000800 */
[----:B------:R-:W0:Y:S07]  /*0010*/  S2R R3, SR_TID.X ;  /* 0x0000000000037919 */ /* 0x000e2e0000002100 */
[----:B------:R-:W1:Y:S01]  /*0020*/  LDC.64 R14, c[0x0][0x3b0] ;  /* 0x0000ec00ff0e7b82 */ /* 0x000e620000000a00 */
[----:B------:R-:W0:Y:S01]  /*0030*/  LDCU UR4, c[0x0][0x360] ;  /* 0x00006c00ff0477ac */ /* 0x000e220008000800 */
[----:B------:R-:W0:Y:S01]  /*0040*/  S2R R0, SR_CTAID.X ;  /* 0x0000000000007919 */ /* 0x000e220000002500 */
[----:B------:R-:W2:Y:S01]  /*0050*/  LDCU UR5, c[0x0][0x364] ;  /* 0x00006c80ff0577ac */ /* 0x000ea20008000800 */
[----:B------:R-:W2:Y:S01]  /*0060*/  S2R R2, SR_TID.Y ;  /* 0x0000000000027919 */ /* 0x000ea20000002200 */
[----:B------:R-:W2:Y:S01]  /*0070*/  S2R R5, SR_CTAID.Y ;  /* 0x0000000000057919 */ /* 0x000ea20000002600 */
[----:B-1----:R-:W-:-:S02]  /*0080*/  VIADD R15, R15, 0xfffffffd ;  /* 0xfffffffd0f0f7836 */ /* 0x002fc40000000000 */
[----:B0-----:R-:W-:Y:S01]  /*0090*/  IMAD R3, R0, UR4, R3 ;  /* 0x0000000400037c24 */ /* 0x001fe2000f8e0203 */
[----:B------:R-:W-:-:S04]  /*00a0*/  IADD3 R0, PT, PT, R14, -0x3, RZ ;  /* 0xfffffffd0e007810 */ /* 0x000fc80007ffe0ff */
[----:B------:R-:W-:Y:S01]  /*00b0*/  ISETP.GE.AND P0, PT, R3, R0, PT ;  /* 0x000000000300720c */ /* 0x000fe20003f06270 */
[----:B--2---:R-:W-:-:S03]  /*00c0*/  IMAD R0, R5, UR5, R2 ;  /* 0x0000000505007c24 */ /* 0x004fc6000f8e0202 */
[----:B------:R-:W-:-:S04]  /*00d0*/  ISETP.LT.OR P0, PT, R3, 0x4, P0 ;  /* 0x000000040300780c */ /* 0x000fc80000701670 */
[----:B------:R-:W-:-:S04]  /*00e0*/  ISETP.LT.U32.OR P0, PT, R0, 0x4, P0 ;  /* 0x000000040000780c */ /* 0x000fc80000701470 */
[----:B------:R-:W-:-:S13]  /*00f0*/  ISETP.GE.OR P0, PT, R0, R15, P0 ;  /* 0x0000000f0000720c */ /* 0x000fda0000706670 */
[----:B------:R-:W-:Y:S05]  /*0100*/  @P0 EXIT ;  /* 0x000000000000094d */ /* 0x000fea0003800000 */
[----:B------:R-:W0:Y:S01]  /*0110*/  LDC.64 R16, c[0x0][0x398] ;  /* 0x0000e600ff107b82 */ /* 0x000e220000000a00 */
[----:B------:R-:W1:Y:S01]  /*0120*/  LDCU.64 UR4, c[0x0][0x358] ;  /* 0x00006b00ff0477ac */ /* 0x000e620008000a00 */
[-C--:B------:R-:W-:Y:S01]  /*0130*/  IMAD R3, R0, R14.reuse, R3 ;  /* 0x0000000e00037224 */ /* 0x080fe200078e0203 */
[----:B------:R-:W-:Y:S01]  /*0140*/  IADD3 R12, PT, PT, -R14, RZ, RZ ;  /* 0x000000ff0e0c7210 */ /* 0x000fe20007ffe1ff */
[----:B------:R-:W2:Y:S04]  /*0150*/  LDCU.128 UR8, c[0x3][URZ] ;  /* 0x00c00000ff0877ac */ /* 0x000ea80008000c00 */
[----:B------:R-:W3:Y:S08]  /*0160*/  LDC.64 R6, c[0x0][0x390] ;  /* 0x0000e400ff067b82 */ /* 0x000ef00000000a00 */
[----:B------:R-:W4:Y:S01]  /*0170*/  LDC.64 R18, c[0x0][0x3a0] ;  /* 0x0000e800ff127b82 */ /* 0x000f220000000a00 */
[----:B------:R-:W-:Y:S01]  /*0180*/  IADD3 R15, PT, PT, R3, -R14, RZ ;  /* 0x8000000e030f7210 */ /* 0x000fe20007ffe0ff */
[----:B------:R-:W-:-:S02]  /*0190*/  IMAD R29, R12, 0x2, R3 ;  /* 0x000000020c1d7824 */ /* 0x000fc400078e0203 */
[----:B0-----:R-:W-:-:S04]  /*01a0*/  IMAD.WIDE R24, R3, 0x4, R16 ;  /* 0x0000000403187825 */ /* 0x001fc800078e0210 */
[----:B------:R-:W0:Y:S01]  /*01b0*/  LDC.64 R10, c[0x0][0x3a8] ;  /* 0x0000ea00ff0a7b82 */ /* 0x000e220000000a00 */
[----:B------:R-:W-:Y:S01]  /*01c0*/  IMAD R13, R14, 0x2, R3 ;  /* 0x000000020e0d7824 */ /* 0x000fe200078e0203 */
[----:B-1----:R1:W5:Y:S01]  /*01d0*/  LDG.E R20, desc[UR4][R24.64] ;  /* 0x0000000418147981 */ /* 0x002362000c1e1900 */
[----:B---3--:R-:W-:-:S04]  /*01e0*/  IMAD.WIDE R6, R3, 0x4, R6 ;  /* 0x0000000403067825 */ /* 0x008fc800078e0206 */
[----:B------:R-:W-:Y:S01]  /*01f0*/  IMAD.WIDE R26, R14, 0x4, R24 ;  /* 0x000000040e1a7825 */ /* 0x000fe200078e0218 */
[----:B------:R-:W3:Y:S04]  /*0200*/  LDG.E R5, desc[UR4][R6.64+0x4] ;  /* 0x0000040406057981 */ /* 0x000ee8000c1e1900 */
[----:B------:R-:W3:Y:S01]  /*0210*/  LDG.E R0, desc[UR4][R6.64+-0x8] ;  /* 0xfffff80406007981 */ /* 0x000ee2000c1e1900 */
[----:B-1----:R-:W-:-:S03]  /*0220*/  IMAD.WIDE R24, R15, 0x4, R16 ;  /* 0x000000040f187825 */ /* 0x002fc600078e0210 */
[----:B------:R1:W2:Y:S01]  /*0230*/  LDG.E R22, desc[UR4][R26.64] ;  /* 0x000000041a167981 */ /* 0x0002a2000c1e1900 */
[----:B------:R-:W-:-:S03]  /*0240*/  IMAD.WIDE R28, R29, 0x4, R16 ;  /* 0x000000041d1c7825 */ /* 0x000fc600078e0210 */
[----:B------:R-:W5:Y:S01]  /*0250*/  LDG.E R4, desc[UR4][R6.64] ;  /* 0x0000000406047981 */ /* 0x000f62000c1e1900 */
[----:B------:R-:W-:-:S03]  /*0260*/  IMAD R13, R14, -0x5, R13 ;  /* 0xfffffffb0e0d7824 */ /* 0x000fc600078e020d */
[----:B------:R-:W5:Y:S01]  /*0270*/  LDG.E R23, desc[UR4][R6.64+-0x4] ;  /* 0xfffffc0406177981 */ /* 0x000f62000c1e1900 */
[----:B-1----:R-:W-:-:S03]  /*0280*/  IMAD.WIDE R26, R14, 0x4, R26 ;  /* 0x000000040e1a7825 */ /* 0x002fc600078e021a */
[----:B------:R-:W5:Y:S01]  /*0290*/  LDG.E R21, desc[UR4][R6.64+0x8] ;  /* 0x0000080406157981 */ /* 0x000f62000c1e1900 */
[----:B----4-:R-:W-:-:S03]  /*02a0*/  IMAD.WIDE R18, R3, 0x4, R18 ;  /* 0x0000000403127825 */ /* 0x010fc600078e0212 */
[----:B------:R-:W4:Y:S01]  /*02b0*/  LDG.E R2, desc[UR4][R6.64+-0xc] ;  /* 0xfffff40406027981 */ /* 0x000f22000c1e1900 */
[----:B------:R-:W-:-:S03]  /*02c0*/  IMAD.WIDE R14, R14, 0x4, R26 ;  /* 0x000000040e0e7825 */ /* 0x000fc600078e021a */
[----:B------:R-:W4:Y:S04]  /*02d0*/  LDG.E R9, desc[UR4][R28.64] ;  /* 0x000000041c097981 */ /* 0x000f28000c1e1900 */
[----:B------:R1:W4:Y:S04]  /*02e0*/  LDG.E R24, desc[UR4][R24.64] ;  /* 0x0000000418187981 */ /* 0x000328000c1e1900 */
[----:B------:R-:W4:Y:S04]  /*02f0*/  LDG.E R8, desc[UR4][R6.64+0xc] ;  /* 0x00000c0406087981 */ /* 0x000f28000c1e1900 */
[----:B------:R-:W4:Y:S01]  /*0300*/  LDG.E R18, desc[UR4][R18.64] ;  /* 0x0000000412127981 */ /* 0x000f22000c1e1900 */
[----:B-1----:R-:W-:Y:S01]  /*0310*/  LEA R25, R12, R3, 0x2 ;  /* 0x000000030c197211 */ /* 0x002fe200078e10ff */
[----:B------:R-:W-:-:S02]  /*0320*/  IMAD.WIDE R12, R13, 0x4, R16 ;  /* 0x000000040d0c7825 */ /* 0x000fc400078e0210 */
[----:B------:R-:W4:Y:S04]  /*0330*/  LDG.E R14, desc[UR4][R14.64] ;  /* 0x000000040e0e7981 */ /* 0x000f28000c1e1900 */
[----:B------:R-:W4:Y:S01]  /*0340*/  LDG.E R7, desc[UR4][R6.64+-0x10] ;  /* 0xfffff00406077981 */ /* 0x000f22000c1e1900 */
[----:B------:R-:W-:-:S03]  /*0350*/  IMAD.WIDE R16, R25, 0x4, R16 ;  /* 0x0000000419107825 */ /* 0x000fc600078e0210 */
[----:B------:R1:W4:Y:S01]  /*0360*/  LDG.E R12, desc[UR4][R12.64] ;  /* 0x000000040c0c7981 */ /* 0x000322000c1e1900 */
[----:B0-----:R-:W-:Y:S02]  /*0370*/  IMAD.WIDE R28, R3, 0x4, R10 ;  /* 0x00000004031c7825 */ /* 0x001fe400078e020a */
[----:B------:R-:W1:Y:S01]  /*0380*/  LDC.64 R10, c[0x0][0x3b8] ;  /* 0x0000ee00ff0a7b82 */ /* 0x000e620000000a00 */
[----:B------:R-:W4:Y:S04]  /*0390*/  LDG.E R16, desc[UR4][R16.64] ;  /* 0x0000000410107981 */ /* 0x000f28000c1e1900 */
[----:B------:R-:W4:Y:S04]  /*03a0*/  LDG.E R6, desc[UR4][R26.64] ;  /* 0x000000041a067981 */ /* 0x000f28000c1e1900 */
[----:B------:R-:W4:Y:S01]  /*03b0*/  LDG.E R28, desc[UR4][R28.64] ;  /* 0x000000041c1c7981 */ /* 0x000f22000c1e1900 */
[----:B-1----:R-:W0:Y:S01]  /*03c0*/  MUFU.RCP R13, R10 ;  /* 0x0000000a000d7308 */ /* 0x002e220000001000 */
[----:B------:R-:W-:Y:S01]  /*03d0*/  BSSY.RECONVERGENT B0, `(.L_x_17) ;  /* 0x000001e000007945 */ /* 0x000fe20003800200 */
[----:B---3--:R-:W-:-:S04]  /*03e0*/  FADD R5, R5, -R0 ;  /* 0x8000000005057221 */ /* 0x008fc80000000000 */
[----:B--2---:R-:W-:Y:S01]  /*03f0*/  FADD R22, R5, R22 ;  /* 0x0000001605167221 */ /* 0x004fe20000000000 */
[----:B-----5:R-:W-:-:S04]  /*0400*/  FADD R23, R4, -R23 ;  /* 0x8000001704177221 */ /* 0x020fc80000000000 */
[----:B------:R-:W-:Y:S01]  /*0410*/  FADD R23, R23, R20 ;  /* 0x0000001417177221 */ /* 0x000fe20000000000 */
[----:B----4-:R-:W-:Y:S01]  /*0420*/  FADD R21, R21, -R2 ;  /* 0x8000000215157221 */ /* 0x010fe20000000000 */
[----:B------:R-:W-:Y:S02]  /*0430*/  FADD R9, R22, -R9 ;  /* 0x8000000916097221 */ /* 0x000fe40000000000 */
[----:B------:R-:W-:Y:S02]  /*0440*/  FADD R23, R23, -R24 ;  /* 0x8000001817177221 */ /* 0x000fe40000000000 */
[----:B------:R-:W-:-:S04]  /*0450*/  FMUL R0, R9, UR9 ;  /* 0x0000000909007c20 */ /* 0x000fc80008400000 */
[----:B------:R-:W-:Y:S01]  /*0460*/  FFMA R0, R23, UR8, -R0 ;  /* 0x0000000817007c23 */ /* 0x000fe20008000800 */
[----:B------:R-:W-:Y:S01]  /*0470*/  FMUL R11, R18, R11 ;  /* 0x0000000b120b7220 */ /* 0x000fe20000400000 */
[----:B------:R-:W-:-:S04]  /*0480*/  FADD R7, R8, -R7 ;  /* 0x8000000708077221 */ /* 0x000fc80000000000 */
[----:B------:R-:W-:Y:S01]  /*0490*/  FADD R7, R7, R14 ;  /* 0x0000000e07077221 */ /* 0x000fe20000000000 */
[----:B------:R-:W-:-:S04]  /*04a0*/  FADD R21, R21, R6 ;  /* 0x0000000615157221 */ /* 0x000fc80000000000 */
[----:B------:R-:W-:Y:S01]  /*04b0*/  FADD R21, R21, -R12 ;  /* 0x8000000c15157221 */ /* 0x000fe20000000000 */
[----:B------:R-:W-:Y:S01]  /*04c0*/  FMUL R11, R18, R11 ;  /* 0x0000000b120b7220 */ /* 0x000fe20000400000 */
[----:B------:R-:W-:Y:S02]  /*04d0*/  FADD R7, R7, -R16 ;  /* 0x8000001007077221 */ /* 0x000fe40000000000 */
[----:B------:R-:W-:Y:S01]  /*04e0*/  FFMA R0, R21, UR10, R0 ;  /* 0x0000000a15007c23 */ /* 0x000fe20008000000 */
[----:B------:R-:W-:-:S03]  /*04f0*/  FMUL R5, R11, R28 ;  /* 0x0000001c0b057220 */ /* 0x000fc60000400000 */
[----:B------:R-:W-:-:S04]  /*0500*/  FFMA R0, -R7, UR11, R0 ;  /* 0x0000000b07007c23 */ /* 0x000fc80008000100 */
[----:B------:R-:W-:Y:S01]  /*0510*/  FMUL R5, R5, R0 ;  /* 0x0000000005057220 */ /* 0x000fe20000400000 */
[----:B0-----:R-:W-:-:S03]  /*0520*/  FFMA R2, R13, -R10, 1 ;  /* 0x3f8000000d027423 */ /* 0x001fc6000000080a */
[----:B------:R-:W0:Y:S01]  /*0530*/  FCHK P0, R5, R10 ;  /* 0x0000000a05007302 */ /* 0x000e220000000000 */
[----:B------:R-:W-:-:S04]  /*0540*/  FFMA R2, R13, R2, R13 ;  /* 0x000000020d027223 */ /* 0x000fc8000000000d */
[----:B------:R-:W-:-:S04]  /*0550*/  FFMA R7, R5, R2, RZ ;  /* 0x0000000205077223 */ /* 0x000fc800000000ff */
[----:B------:R-:W-:-:S04]  /*0560*/  FFMA R0, R7, -R10, R5 ;  /* 0x8000000a07007223 */ /* 0x000fc80000000005 */
[----:B------:R-:W-:Y:S01]  /*0570*/  FFMA R0, R2, R0, R7 ;  /* 0x0000000002007223 */ /* 0x000fe20000000007 */
[----:B0-----:R-:W-:Y:S06]  /*0580*/  @!P0 BRA `(.L_x_18) ;  /* 0x0000000000088947 */ /* 0x001fec0003800000 */
[----:B------:R-:W-:-:S07]  /*0590*/  MOV R2, 0x5b0 ;  /* 0x000005b000027802 */ /* 0x000fce0000000f00 */
[----:B------:R-:W-:Y:S05]  /*05a0*/  CALL.REL.NOINC `($__internal_1_$__cuda_sm3x_div_rn_noftz_f32_slowpath) ;  /* 0x00000000001c7944 */ /* 0x000fea0003c00000 */
.L_x_18:
[----:B------:R-:W-:Y:S05]  /*05b0*/  BSYNC.RECONVERGENT B0 ;  /* 0x0000000000007941 */ /* 0x000fea0003800200 */
.L_x_17:
[----:B------:R-:W0:Y:S02]  /*05c0*/  LDC.64 R4, c[0x0][0x380] ;  /* 0x0000e000ff047b82 */ /* 0x000e240000000a00 */
[----:B0-----:R-:W-:-:S05]  /*05d0*/  IMAD.WIDE R2, R3, 0x4, R4 ;  /* 0x0000000403027825 */ /* 0x001fca00078e0204 */
[----:B------:R-:W2:Y:S02]  /*05e0*/  LDG.E R5, desc[UR4][R2.64] ;  /* 0x0000000402057981 */ /* 0x000ea4000c1e1900 */
[----:B--2---:R-:W-:-:S05]  /*05f0*/  FADD R5, R5, -R0 ;  /* 0x8000000005057221 */ /* 0x004fca0000000000 */
[----:B------:R-:W-:Y:S01]  /*0600*/  STG.E desc[UR4][R2.64], R5 ;  /* 0x0000000502007986 */ /* 0x000fe2000c101904 */
[----:B------:R-:W-:Y:S05]  /*0610*/  EXIT ;  /* 0x000000000000794d */ /* 0x000fea0003800000 */
        .weak           $__internal_1_$__cuda_sm3x_div_rn_noftz_f32_slowpath
        .type           $__internal_1_$__cuda_sm3x_div_rn_noftz_f32_slowpath,@function
        .size           $__internal_1_$__cuda_sm3x_div_rn_noftz_f32_slowpath,(.L_x_32 - $__internal_1_$__cuda_sm3x_div_rn_noftz_f32_slowpath)
$__internal_1_$__cuda_sm3x_div_rn_noftz_f32_slowpath:
[----:B------:R-:W0:Y:S01]  /*0620*/  LDC R0, c[0x0][0x3b8] ;  /* 0x0000ee00ff007b82 */ /* 0x000e220000000800 */
[--C-:B------:R-:W-:Y:S01]  /*0630*/  SHF.R.U32.HI R4, RZ, 0x17, R5.reuse ;  /* 0x00000017ff047819 */ /* 0x100fe20000011605 */
[----:B------:R-:W1:Y:S01]  /*0640*/  LDCU UR6, c[0x0][0x3b8] ;  /* 0x00007700ff0677ac */ /* 0x000e620008000800 */
[----:B------:R-:W-:Y:S01]  /*0650*/  BSSY.RECONVERGENT B1, `(.L_x_19) ;  /* 0x0000064000017945 */ /* 0x000fe20003800200 */
[----:B------:R-:W-:Y:S01]  /*0660*/  IMAD.MOV.U32 R7, RZ, RZ, R5 ;  /* 0x000000ffff077224 */ /* 0x000fe200078e0005 */
[----:B------:R-:W-:-:S04]  /*0670*/  LOP3.LUT R4, R4, 0xff, RZ, 0xc0, !PT ;  /* 0x000000ff04047812 */ /* 0x000fc800078ec0ff */
[----:B------:R-:W-:Y:S02]  /*0680*/  IADD3 R10, PT, PT, R4, -0x1, RZ ;  /* 0xffffffff040a7810 */ /* 0x000fe40007ffe0ff */
[----:B-1----:R-:W-:Y:S02]  /*0690*/  MOV R8, UR6 ;  /* 0x0000000600087c02 */ /* 0x002fe40008000f00 */
[----:B0-----:R-:W-:-:S04]  /*06a0*/  SHF.R.U32.HI R6, RZ, 0x17, R0 ;  /* 0x00000017ff067819 */ /* 0x001fc80000011600 */
[----:B------:R-:W-:-:S05]  /*06b0*/  LOP3.LUT R6, R6, 0xff, RZ, 0xc0, !PT ;  /* 0x000000ff06067812 */ /* 0x000fca00078ec0ff */
[----:B------:R-:W-:-:S05]  /*06c0*/  VIADD R11, R6, 0xffffffff ;  /* 0xffffffff060b7836 */ /* 0x000fca0000000000 */
[----:B------:R-:W-:-:S04]  /*06d0*/  ISETP.GT.U32.AND P0, PT, R11, 0xfd, PT ;  /* 0x000000fd0b00780c */ /* 0x000fc80003f04070 */
[----:B------:R-:W-:-:S13]  /*06e0*/  ISETP.GT.U32.OR P0, PT, R10, 0xfd, P0 ;  /* 0x000000fd0a00780c */ /* 0x000fda0000704470 */
[----:B------:R-:W-:Y:S01]  /*06f0*/  @!P0 IMAD.MOV.U32 R9, RZ, RZ, RZ ;  /* 0x000000ffff098224 */ /* 0x000fe200078e00ff */
[----:B------:R-:W-:Y:S06]  /*0700*/  @!P0 BRA `(.L_x_20) ;  /* 0x00000000005c8947 */ /* 0x000fec0003800000 */
[----:B------:R-:W-:Y:S02]  /*0710*/  FSETP.GTU.FTZ.AND P1, PT, |R0|, +INF , PT ;  /* 0x7f8000000000780b */ /* 0x000fe40003f3c200 */
[----:B------:R-:W-:-:S04]  /*0720*/  FSETP.GTU.FTZ.AND P0, PT, |R5|, +INF , PT ;  /* 0x7f8000000500780b */ /* 0x000fc80003f1c200 */
[----:B------:R-:W-:-:S13]  /*0730*/  PLOP3.LUT P0, PT, P0, P1, PT, 0xf8, 0x8f ;  /* 0x00000000008f781c */ /* 0x000fda0000703f70 */
[----:B------:R-:W-:Y:S05]  /*0740*/  @P0 BRA `(.L_x_21) ;  /* 0x00000004004c0947 */ /* 0x000fea0003800000 */
[----:B------:R-:W-:-:S13]  /*0750*/  LOP3.LUT P0, RZ, R8, 0x7fffffff, R7, 0xc8, !PT ;  /* 0x7fffffff08ff7812 */ /* 0x000fda000780c807 */
[----:B------:R-:W-:Y:S05]  /*0760*/  @!P0 BRA `(.L_x_22) ;  /* 0x00000004003c8947 */ /* 0x000fea0003800000 */
[C---:B------:R-:W-:Y:S02]  /*0770*/  FSETP.NEU.FTZ.AND P2, PT, |R5|.reuse, +INF , PT ;  /* 0x7f8000000500780b */ /* 0x040fe40003f5d200 */
[----:B------:R-:W-:Y:S02]  /*0780*/  FSETP.NEU.FTZ.AND P1, PT, |R0|, +INF , PT ;  /* 0x7f8000000000780b */ /* 0x000fe40003f3d200 */
[----:B------:R-:W-:-:S11]  /*0790*/  FSETP.NEU.FTZ.AND P0, PT, |R5|, +INF , PT ;  /* 0x7f8000000500780b */ /* 0x000fd60003f1d200 */
[----:B------:R-:W-:Y:S05]  /*07a0*/  @!P1 BRA !P2, `(.L_x_22) ;  /* 0x00000004002c9947 */ /* 0x000fea0005000000 */
[----:B------:R-:W-:-:S04]  /*07b0*/  LOP3.LUT P2, RZ, R7, 0x7fffffff, RZ, 0xc0, !PT ;  /* 0x7fffffff07ff7812 */ /* 0x000fc8000784c0ff */
[----:B------:R-:W-:-:S13]  /*07c0*/  PLOP3.LUT P1, PT, P1, P2, PT, 0x2f, 0xf2 ;  /* 0x0000000000f2781c */ /* 0x000fda0000f24577 */
[----:B------:R-:W-:Y:S05]  /*07d0*/  @P1 BRA `(.L_x_23) ;  /* 0x0000000400181947 */ /* 0x000fea0003800000 */
[----:B------:R-:W-:-:S04]  /*07e0*/  LOP3.LUT P1, RZ, R8, 0x7fffffff, RZ, 0xc0, !PT ;  /* 0x7fffffff08ff7812 */ /* 0x000fc8000782c0ff */
[----:B------:R-:W-:-:S13]  /*07f0*/  PLOP3.LUT P0, PT, P0, P1, PT, 0x2f, 0xf2 ;  /* 0x0000000000f2781c */ /* 0x000fda0000702577 */
[----:B------:R-:W-:Y:S05]  /*0800*/  @P0 BRA `(.L_x_24) ;  /* 0x0000000400000947 */ /* 0x000fea0003800000 */
[----:B------:R-:W-:Y:S02]  /*0810*/  ISETP.GE.AND P0, PT, R10, RZ, PT ;  /* 0x000000ff0a00720c */ /* 0x000fe40003f06270 */
[----:B------:R-:W-:-:S11]  /*0820*/  ISETP.GE.AND P1, PT, R11, RZ, PT ;  /* 0x000000ff0b00720c */ /* 0x000fd60003f26270 */
[----:B------:R-:W-:Y:S01]  /*0830*/  @P0 MOV R9, RZ ;  /* 0x000000ff00090202 */ /* 0x000fe20000000f00 */
[----:B------:R-:W-:Y:S02]  /*0840*/  @!P0 IMAD.MOV.U32 R9, RZ, RZ, -0x40 ;  /* 0xffffffc0ff098424 */ /* 0x000fe400078e00ff */
[----:B------:R-:W-:Y:S01]  /*0850*/  @!P0 FFMA R7, R5, 1.84467440737095516160e+19, RZ ;  /* 0x5f80000005078823 */ /* 0x000fe200000000ff */
[----:B------:R-:W-:Y:S02]  /*0860*/  @!P1 FFMA R8, R0, 1.84467440737095516160e+19, RZ ;  /* 0x5f80000000089823 */ /* 0x000fe400000000ff */
[----:B------:R-:W-:-:S07]  /*0870*/  @!P1 IADD3 R9, PT, PT, R9, 0x40, RZ ;  /* 0x0000004009099810 */ /* 0x000fce0007ffe0ff */
.L_x_20:
[----:B------:R-:W-:Y:S01]  /*0880*/  LEA R5, R6, 0xc0800000, 0x17 ;  /* 0xc080000006057811 */ /* 0x000fe200078eb8ff */
[----:B------:R-:W-:Y:S01]  /*0890*/  BSSY.RECONVERGENT B2, `(.L_x_25) ;  /* 0x0000036000027945 */ /* 0x000fe20003800200 */
[----:B------:R-:W-:-:S03]  /*08a0*/  IADD3 R4, PT, PT, R4, -0x7f, RZ ;  /* 0xffffff8104047810 */ /* 0x000fc60007ffe0ff */
[----:B------:R-:W-:Y:S01]  /*08b0*/  IMAD.IADD R5, R8, 0x1, -R5 ;  /* 0x0000000108057824 */ /* 0x000fe200078e0a05 */
[C---:B------:R-:W-:Y:S01]  /*08c0*/  IADD3 R6, PT, PT, R4.reuse, 0x7f, -R6 ;  /* 0x0000007f04067810 */ /* 0x040fe20007ffe806 */
[----:B------:R-:W-:Y:S02]  /*08d0*/  IMAD R0, R4, -0x800000, R7 ;  /* 0xff80000004007824 */ /* 0x000fe400078e0207 */
[----:B------:R-:W0:Y:S01]  /*08e0*/  MUFU.RCP R8, R5 ;  /* 0x0000000500087308 */ /* 0x000e220000001000 */
[----:B------:R-:W-:Y:S01]  /*08f0*/  FADD.FTZ R11, -R5, -RZ ;  /* 0x800000ff050b7221 */ /* 0x000fe20000010100 */
[----:B------:R-:W-:-:S03]  /*0900*/  IMAD.IADD R9, R6, 0x1, R9 ;  /* 0x0000000106097824 */ /* 0x000fc600078e0209 */
[----:B0-----:R-:W-:-:S04]  /*0910*/  FFMA R13, R8, R11, 1 ;  /* 0x3f800000080d7423 */ /* 0x001fc8000000000b */
[----:B------:R-:W-:-:S04]  /*0920*/  FFMA R10, R8, R13, R8 ;  /* 0x0000000d080a7223 */ /* 0x000fc80000000008 */
[----:B------:R-:W-:-:S04]  /*0930*/  FFMA R7, R0, R10, RZ ;  /* 0x0000000a00077223 */ /* 0x000fc800000000ff */
[----:B------:R-:W-:-:S04]  /*0940*/  FFMA R8, R11, R7, R0 ;  /* 0x000000070b087223 */ /* 0x000fc80000000000 */
[----:B------:R-:W-:-:S04]  /*0950*/  FFMA R7, R10, R8, R7 ;  /* 0x000000080a077223 */ /* 0x000fc80000000007 */
[----:B------:R-:W-:-:S04]  /*0960*/  FFMA R8, R11, R7, R0 ;  /* 0x000000070b087223 */ /* 0x000fc80000000000 */
[----:B------:R-:W-:-:S05]  /*0970*/  FFMA R0, R10, R8, R7 ;  /* 0x000000080a007223 */ /* 0x000fca0000000007 */
[----:B------:R-:W-:-:S04]  /*0980*/  SHF.R.U32.HI R4, RZ, 0x17, R0 ;  /* 0x00000017ff047819 */ /* 0x000fc80000011600 */
[----:B------:R-:W-:-:S04]  /*0990*/  LOP3.LUT R4, R4, 0xff, RZ, 0xc0, !PT ;  /* 0x000000ff04047812 */ /* 0x000fc800078ec0ff */
[----:B------:R-:W-:-:S04]  /*09a0*/  IADD3 R11, PT, PT, R4, R9, RZ ;  /* 0x00000009040b7210 */ /* 0x000fc80007ffe0ff */
[----:B------:R-:W-:-:S04]  /*09b0*/  IADD3 R4, PT, PT, R11, -0x1, RZ ;  /* 0xffffffff0b047810 */ /* 0x000fc80007ffe0ff */
[----:B------:R-:W-:-:S13]  /*09c0*/  ISETP.GE.U32.AND P0, PT, R4, 0xfe, PT ;  /* 0x000000fe0400780c */ /* 0x000fda0003f06070 */
[----:B------:R-:W-:Y:S05]  /*09d0*/  @!P0 BRA `(.L_x_26) ;  /* 0x0000000000808947 */ /* 0x000fea0003800000 */
[----:B------:R-:W-:-:S13]  /*09e0*/  ISETP.GT.AND P0, PT, R11, 0xfe, PT ;  /* 0x000000fe0b00780c */ /* 0x000fda0003f04270 */
[----:B------:R-:W-:Y:S05]  /*09f0*/  @P0 BRA `(.L_x_27) ;  /* 0x00000000006c0947 */ /* 0x000fea0003800000 */
[----:B------:R-:W-:-:S13]  /*0a00*/  ISETP.GE.AND P0, PT, R11, 0x1, PT ;  /* 0x000000010b00780c */ /* 0x000fda0003f06270 */
[----:B------:R-:W-:Y:S05]  /*0a10*/  @P0 BRA `(.L_x_28) ;  /* 0x0000000000740947 */ /* 0x000fea0003800000 */
[----:B------:R-:W-:Y:S02]  /*0a20*/  ISETP.GE.AND P0, PT, R11, -0x18, PT ;  /* 0xffffffe80b00780c */ /* 0x000fe40003f06270 */
[----:B------:R-:W-:-:S11]  /*0a30*/  LOP3.LUT R0, R0, 0x80000000, RZ, 0xc0, !PT ;  /* 0x8000000000007812 */ /* 0x000fd600078ec0ff */
[----:B------:R-:W-:Y:S05]  /*0a40*/  @!P0 BRA `(.L_x_28) ;  /* 0x0000000000688947 */ /* 0x000fea0003800000 */
[CCC-:B------:R-:W-:Y:S01]  /*0a50*/  FFMA.RZ R4, R10.reuse, R8.reuse, R7.reuse ;  /* 0x000000080a047223 */ /* 0x1c0fe2000000c007 */
[-CC-:B------:R-:W-:Y:S01]  /*0a60*/  FFMA.RM R5, R10, R8.reuse, R7.reuse ;  /* 0x000000080a057223 */ /* 0x180fe20000004007 */
[C---:B------:R-:W-:Y:S02]  /*0a70*/  ISETP.NE.AND P2, PT, R11.reuse, RZ, PT ;  /* 0x000000ff0b00720c */ /* 0x040fe40003f45270 */
[C---:B------:R-:W-:Y:S02]  /*0a80*/  ISETP.NE.AND P1, PT, R11.reuse, RZ, PT ;  /* 0x000000ff0b00720c */ /* 0x040fe40003f25270 */
[----:B------:R-:W-:Y:S01]  /*0a90*/  LOP3.LUT R6, R4, 0x7fffff, RZ, 0xc0, !PT ;  /* 0x007fffff04067812 */ /* 0x000fe200078ec0ff */
[----:B------:R-:W-:Y:S01]  /*0aa0*/  FFMA.RP R4, R10, R8, R7 ;  /* 0x000000080a047223 */ /* 0x000fe20000008007 */
[C---:B------:R-:W-:Y:S01]  /*0ab0*/  VIADD R7, R11.reuse, 0x20 ;  /* 0x000000200b077836 */ /* 0x040fe20000000000 */
[----:B------:R-:W-:Y:S02]  /*0ac0*/  IADD3 R8, PT, PT, -R11, RZ, RZ ;  /* 0x000000ff0b087210 */ /* 0x000fe40007ffe1ff */
[----:B------:R-:W-:-:S02]  /*0ad0*/  LOP3.LUT R6, R6, 0x800000, RZ, 0xfc, !PT ;  /* 0x0080000006067812 */ /* 0x000fc400078efcff */
[----:B------:R-:W-:Y:S02]  /*0ae0*/  FSETP.NEU.FTZ.AND P0, PT, R4, R5, PT ;  /* 0x000000050400720b */ /* 0x000fe40003f1d000 */
[----:B------:R-:W-:Y:S02]  /*0af0*/  SHF.L.U32 R7, R6, R7, RZ ;  /* 0x0000000706077219 */ /* 0x000fe400000006ff */
[----:B------:R-:W-:Y:S02]  /*0b00*/  SEL R5, R8, RZ, P2 ;  /* 0x000000ff08057207 */ /* 0x000fe40001000000 */
[----:B------:R-:W-:Y:S02]  /*0b10*/  ISETP.NE.AND P1, PT, R7, RZ, P1 ;  /* 0x000000ff0700720c */ /* 0x000fe40000f25270 */
[----:B------:R-:W-:Y:S02]  /*0b20*/  SHF.R.U32.HI R5, RZ, R5, R6 ;  /* 0x00000005ff057219 */ /* 0x000fe40000011606 */
[----:B------:R-:W-:-:S02]  /*0b30*/  PLOP3.LUT P0, PT, P0, P1, PT, 0xf8, 0x8f ;  /* 0x00000000008f781c */ /* 0x000fc40000703f70 */
[----:B------:R-:W-:Y:S02]  /*0b40*/  SHF.R.U32.HI R7, RZ, 0x1, R5 ;  /* 0x00000001ff077819 */ /* 0x000fe40000011605 */
[----:B------:R-:W-:-:S04]  /*0b50*/  SEL R4, RZ, 0x1, !P0 ;  /* 0x00000001ff047807 */ /* 0x000fc80004000000 */
[----:B------:R-:W-:-:S04]  /*0b60*/  LOP3.LUT R4, R4, 0x1, R7, 0xf8, !PT ;  /* 0x0000000104047812 */ /* 0x000fc800078ef807 */
[----:B------:R-:W-:-:S04]  /*0b70*/  LOP3.LUT R4, R4, R5, RZ, 0xc0, !PT ;  /* 0x0000000504047212 */ /* 0x000fc800078ec0ff */
[----:B------:R-:W-:-:S04]  /*0b80*/  IADD3 R7, PT, PT, R7, R4, RZ ;  /* 0x0000000407077210 */ /* 0x000fc80007ffe0ff */
[----:B------:R-:W-:Y:S01]  /*0b90*/  LOP3.LUT R0, R7, R0, RZ, 0xfc, !PT ;  /* 0x0000000007007212 */ /* 0x000fe200078efcff */
[----:B------:R-:W-:Y:S06]  /*0ba0*/  BRA `(.L_x_28) ;  /* 0x0000000000107947 */ /* 0x000fec0003800000 */
.L_x_27:
[----:B------:R-:W-:-:S04]  /*0bb0*/  LOP3.LUT R0, R0, 0x80000000, RZ, 0xc0, !PT ;  /* 0x8000000000007812 */ /* 0x000fc800078ec0ff */
[----:B------:R-:W-:Y:S01]  /*0bc0*/  LOP3.LUT R0, R0, 0x7f800000, RZ, 0xfc, !PT ;  /* 0x7f80000000007812 */ /* 0x000fe200078efcff */
[----:B------:R-:W-:Y:S06]  /*0bd0*/  BRA `(.L_x_28) ;  /* 0x0000000000047947 */ /* 0x000fec0003800000 */
.L_x_26:
[----:B------:R-:W-:-:S07]  /*0be0*/  IMAD R0, R9, 0x800000, R0 ;  /* 0x0080000009007824 */ /* 0x000fce00078e0200 */
.L_x_28:
[----:B------:R-:W-:Y:S05]  /*0bf0*/  BSYNC.RECONVERGENT B2 ;  /* 0x0000000000027941 */ /* 0x000fea0003800200 */
.L_x_25:
[----:B------:R-:W-:Y:S05]  /*0c00*/  BRA `(.L_x_29) ;  /* 0x0000000000207947 */ /* 0x000fea0003800000 */
.L_x_24:
[----:B------:R-:W-:-:S04]  /*0c10*/  LOP3.LUT R0, R8, 0x80000000, R7, 0x48, !PT ;  /* 0x8000000008007812 */ /* 0x000fc800078e4807 */
[----:B------:R-:W-:Y:S01]  /*0c20*/  LOP3.LUT R0, R0, 0x7f800000, RZ, 0xfc, !PT ;  /* 0x7f80000000007812 */ /* 0x000fe200078efcff */
[----:B------:R-:W-:Y:S06]  /*0c30*/  BRA `(.L_x_29) ;  /* 0x0000000000147947 */ /* 0x000fec0003800000 */
.L_x_23:
[----:B------:R-:W-:Y:S01]  /*0c40*/  LOP3.LUT R0, R8, 0x80000000, R7, 0x48, !PT ;  /* 0x8000000008007812 */ /* 0x000fe200078e4807 */
[----:B------:R-:W-:Y:S06]  /*0c50*/  BRA `(.L_x_29) ;  /* 0x00000000000c7947 */ /* 0x000fec0003800000 */
.L_x_22:
[----:B------:R-:W0:Y:S01]  /*0c60*/  MUFU.RSQ R0, -QNAN ;  /* 0xffc0000000007908 */ /* 0x000e220000001400 */
[----:B------:R-:W-:Y:S05]  /*0c70*/  BRA `(.L_x_29) ;  /* 0x0000000000047947 */ /* 0x000fea0003800000 */
.L_x_21:
[----:B------:R-:W-:-:S07]  /*0c80*/  FADD.FTZ R0, R5, R0 ;  /* 0x0000000005007221 */ /* 0x000fce0000010000 */
.L_x_29:
[----:B------:R-:W-:Y:S05]  /*0c90*/  BSYNC.RECONVERGENT B1 ;  /* 0x0000000000017941 */ /* 0x000fea0003800200 */
.L_x_19:
[----:B------:R-:W-:Y:S01]  /*0ca0*/  HFMA2 R5, -RZ, RZ, 0, 0 ;  /* 0x00000000ff057431 */ /* 0x000fe200000001ff */
[----:B------:R-:W-:-:S04]  /*0cb0*/  MOV R4, R2 ;  /* 0x0000000200047202 */ /* 0x000fc80000000f00 */
[----:B0-----:R-:W-:Y:S05]  /*0cc0*/  RET.REL.NODEC R4 `(_Z11kernel_dPdtPfS_S_S_S_S_iiff) ;  /* 0xfffffff004cc7950 */ /* 0x001fea0003c3ffff */
.L_x_30:
        /* <DEDUP_REMOVED lines=11> */
.L_x_32:


//--------------------- .nv.shared.reserved.0     --------------------------
	.section	.nv.shared.reserved.0,"aw",@nobits
	.weak		__nv_reservedSMEM_offset_0_alias
	.size		__nv_reservedSMEM_offset_0_alias, 0, 64
	.other		__nv_reservedSMEM_offset_0_alias,@"STO_CUDA_RESERVED_SHARED STV_DEFAULT"
__nv_reservedSMEM_offset_0_alias:
	.zero		0
	.zero		64


//--------------------- .nv.constant0._Z17kernel_add_sourcePfS_iiii --------------------------
	.section	.nv.constant0._Z17kernel_add_sourcePfS_iiii,"a",@progbits
	.sectionflags	@""
	.align	4
.nv.constant0._Z17kernel_add_sourcePfS_iiii:
	.zero		928


//--------------------- .nv.constant0._Z11kernel_dVdtPfS_S_S_iifff --------------------------
	.section	.nv.constant0._Z11kernel_dVdtPfS_S_S_iifff,"a",@progbits
	.sectionflags	@""
	.align	4
.nv.constant0._Z11kernel_dVdtPfS_S_S_iifff:
	.zero		948


//--------------------- .nv.constant0._Z11kernel_dPdtPfS_S_S_S_S_iiff --------------------------
	.section	.nv.constant0._Z11kernel_dPdtPfS_S_S_S_S_iiff,"a",@progbits
	.sectionflags	@""
	.align	4
.nv.constant0._Z11kernel_dPdtPfS_S_S_S_S_iiff:
	.zero		960


//--------------------- SYMBOLS --------------------------

	.type		.nv.reservedSmem.offset0,@object
	.size		.nv.reservedSmem.offset0,0x4
